//
// Generated by NVIDIA NVVM Compiler
//
// Compiler Build ID: CL-36424714
// Cuda compilation tools, release 13.0, V13.0.88
// Based on NVVM 20.0.0
//

.version 9.0
.target sm_100
.address_size 64

	// .globl	_Z16divergent_kernelPfS_i
.global .align 4 .u32 spinlock;
.global .align 4 .u32 producer_flag;
// _ZZ20bank_conflict_kernelPfS_iE4smem has been demoted

.visible .entry _Z16divergent_kernelPfS_i(
	.param .u64 .ptr .align 1 _Z16divergent_kernelPfS_i_param_0,
	.param .u64 .ptr .align 1 _Z16divergent_kernelPfS_i_param_1,
	.param .u32 _Z16divergent_kernelPfS_i_param_2
)
{
	.reg .pred 	%p<5>;
	.reg .b32 	%r<6>;
	.reg .b32 	%f<6>;
	.reg .b64 	%rd<15>;

	ld.param.u64 	%rd2, [_Z16divergent_kernelPfS_i_param_0];
	ld.param.u64 	%rd3, [_Z16divergent_kernelPfS_i_param_1];
	ld.param.u32 	%r2, [_Z16divergent_kernelPfS_i_param_2];
	cvta.to.global.u64 	%rd1, %rd3;
	mov.u32 	%r3, %tid.x;
	mov.u32 	%r4, %ctaid.x;
	mov.u32 	%r5, %ntid.x;
	mad.lo.s32 	%r1, %r4, %r5, %r3;
	setp.ge.s32 	%p1, %r1, %r2;
	@%p1 bra 	$L__BB0_8;
	cvta.to.global.u64 	%rd4, %rd2;
	mul.wide.s32 	%rd5, %r1, 4;
	add.s64 	%rd6, %rd4, %rd5;
	ld.global.f32 	%f1, [%rd6];
	setp.geu.f32 	%p2, %f1, 0f3E800000;
	@%p2 bra 	$L__BB0_3;
	add.f32 	%f5, %f1, %f1;
	add.s64 	%rd14, %rd1, %rd5;
	st.global.f32 	[%rd14], %f5;
	bra.uni 	$L__BB0_8;
$L__BB0_3:
	setp.geu.f32 	%p3, %f1, 0f3F000000;
	@%p3 bra 	$L__BB0_5;
	mul.f32 	%f4, %f1, 0f40400000;
	add.s64 	%rd12, %rd1, %rd5;
	st.global.f32 	[%rd12], %f4;
	bra.uni 	$L__BB0_8;
$L__BB0_5:
	setp.geu.f32 	%p4, %f1, 0f3F400000;
	@%p4 bra 	$L__BB0_7;
	mul.f32 	%f3, %f1, 0f40800000;
	add.s64 	%rd10, %rd1, %rd5;
	st.global.f32 	[%rd10], %f3;
	bra.uni 	$L__BB0_8;
$L__BB0_7:
	mul.f32 	%f2, %f1, 0f40A00000;
	add.s64 	%rd8, %rd1, %rd5;
	st.global.f32 	[%rd8], %f2;
$L__BB0_8:
	ret;

}
	// .globl	_Z14uniform_kernelPfS_i
.visible .entry _Z14uniform_kernelPfS_i(
	.param .u64 .ptr .align 1 _Z14uniform_kernelPfS_i_param_0,
	.param .u64 .ptr .align 1 _Z14uniform_kernelPfS_i_param_1,
	.param .u32 _Z14uniform_kernelPfS_i_param_2
)
{
	.reg .pred 	%p<2>;
	.reg .b32 	%r<6>;
	.reg .b32 	%f<4>;
	.reg .b64 	%rd<8>;

	ld.param.u64 	%rd1, [_Z14uniform_kernelPfS_i_param_0];
	ld.param.u64 	%rd2, [_Z14uniform_kernelPfS_i_param_1];
	ld.param.u32 	%r2, [_Z14uniform_kernelPfS_i_param_2];
	mov.u32 	%r3, %tid.x;
	mov.u32 	%r4, %ctaid.x;
	mov.u32 	%r5, %ntid.x;
	mad.lo.s32 	%r1, %r4, %r5, %r3;
	setp.ge.s32 	%p1, %r1, %r2;
	@%p1 bra 	$L__BB1_2;
	cvta.to.global.u64 	%rd3, %rd1;
	cvta.to.global.u64 	%rd4, %rd2;
	mul.wide.s32 	%rd5, %r1, 4;
	add.s64 	%rd6, %rd3, %rd5;
	ld.global.f32 	%f1, [%rd6];
	fma.rn.f32 	%f2, %f1, 0f40400000, 0f40000000;
	mul.f32 	%f3, %f1, %f2;
	add.s64 	%rd7, %rd4, %rd5;
	st.global.f32 	[%rd7], %f3;
$L__BB1_2:
	ret;

}
	// .globl	_Z24extreme_divergent_kernelPfS_i
.visible .entry _Z24extreme_divergent_kernelPfS_i(
	.param .u64 .ptr .align 1 _Z24extreme_divergent_kernelPfS_i_param_0,
	.param .u64 .ptr .align 1 _Z24extreme_divergent_kernelPfS_i_param_1,
	.param .u32 _Z24extreme_divergent_kernelPfS_i_param_2
)
{
	.reg .pred 	%p<9>;
	.reg .b32 	%r<7>;
	.reg .b32 	%f<11>;
	.reg .b64 	%rd<9>;

	ld.param.u64 	%rd1, [_Z24extreme_divergent_kernelPfS_i_param_0];
	ld.param.u64 	%rd2, [_Z24extreme_divergent_kernelPfS_i_param_1];
	ld.param.u32 	%r3, [_Z24extreme_divergent_kernelPfS_i_param_2];
	mov.u32 	%r1, %tid.x;
	mov.u32 	%r4, %ctaid.x;
	mov.u32 	%r5, %ntid.x;
	mad.lo.s32 	%r2, %r4, %r5, %r1;
	setp.ge.s32 	%p1, %r2, %r3;
	@%p1 bra 	$L__BB2_16;
	cvta.to.global.u64 	%rd3, %rd1;
	mul.wide.s32 	%rd4, %r2, 4;
	add.s64 	%rd5, %rd3, %rd4;
	ld.global.f32 	%f10, [%rd5];
	and.b32  	%r6, %r1, 7;
	setp.gt.s32 	%p2, %r6, 3;
	@%p2 bra 	$L__BB2_5;
	setp.gt.s32 	%p6, %r6, 1;
	@%p6 bra 	$L__BB2_9;
	setp.eq.s32 	%p8, %r6, 0;
	@%p8 bra 	$L__BB2_15;
	add.f32 	%f10, %f10, %f10;
	bra.uni 	$L__BB2_15;
$L__BB2_5:
	setp.gt.s32 	%p3, %r6, 5;
	@%p3 bra 	$L__BB2_13;
	setp.eq.s32 	%p5, %r6, 4;
	@%p5 bra 	$L__BB2_7;
	bra.uni 	$L__BB2_11;
$L__BB2_7:
	mul.f32 	%f10, %f10, 0f40A00000;
	bra.uni 	$L__BB2_15;
$L__BB2_8:
	mul.f32 	%f10, %f10, 0f40400000;
	bra.uni 	$L__BB2_15;
$L__BB2_9:
	setp.eq.s32 	%p7, %r6, 2;
	@%p7 bra 	$L__BB2_8;
	mul.f32 	%f10, %f10, 0f40800000;
	bra.uni 	$L__BB2_15;
$L__BB2_11:
	mul.f32 	%f10, %f10, 0f40C00000;
	bra.uni 	$L__BB2_15;
$L__BB2_12:
	mul.f32 	%f10, %f10, 0f40E00000;
	bra.uni 	$L__BB2_15;
$L__BB2_13:
	setp.eq.s32 	%p4, %r6, 6;
	@%p4 bra 	$L__BB2_12;
	mul.f32 	%f10, %f10, 0f41000000;
$L__BB2_15:
	cvta.to.global.u64 	%rd6, %rd2;
	add.s64 	%rd8, %rd6, %rd4;
	st.global.f32 	[%rd8], %f10;
$L__BB2_16:
	ret;

}
	// .globl	_Z27deadlock_syncthreads_kernelPi
.visible .entry _Z27deadlock_syncthreads_kernelPi(
	.param .u64 .ptr .align 1 _Z27deadlock_syncthreads_kernelPi_param_0
)
{
	.reg .pred 	%p<2>;
	.reg .b32 	%r<4>;
	.reg .b64 	%rd<5>;

	ld.param.u64 	%rd1, [_Z27deadlock_syncthreads_kernelPi_param_0];
	mov.u32 	%r1, %tid.x;
	setp.gt.u32 	%p1, %r1, 15;
	@%p1 bra 	$L__BB3_2;
	cvta.to.global.u64 	%rd2, %rd1;
	shl.b32 	%r2, %r1, 1;
	mul.wide.u32 	%rd3, %r1, 4;
	add.s64 	%rd4, %rd2, %rd3;
	or.b32  	%r3, %r2, 1;
	st.global.u32 	[%rd4], %r3;
$L__BB3_2:
	ret;

}
	// .globl	_Z24deadlock_spinlock_kernelPi
.visible .entry _Z24deadlock_spinlock_kernelPi(
	.param .u64 .ptr .align 1 _Z24deadlock_spinlock_kernelPi_param_0
)
{
	.reg .b32 	%r<2>;
	.reg .b64 	%rd<3>;

	ld.param.u64 	%rd1, [_Z24deadlock_spinlock_kernelPi_param_0];
	cvta.to.global.u64 	%rd2, %rd1;
	atom.global.add.u32 	%r1, [%rd2], 1;
	ret;

}
	// .globl	_Z33deadlock_producer_consumer_kernelPi
.visible .entry _Z33deadlock_producer_consumer_kernelPi(
	.param .u64 .ptr .align 1 _Z33deadlock_producer_consumer_kernelPi_param_0
)
{
	.reg .pred 	%p<2>;
	.reg .b32 	%r<3>;
	.reg .b64 	%rd<5>;

	ld.param.u64 	%rd2, [_Z33deadlock_producer_consumer_kernelPi_param_0];
	cvta.to.global.u64 	%rd1, %rd2;
	mov.u32 	%r1, %tid.x;
	setp.ne.s32 	%p1, %r1, 0;
	@%p1 bra 	$L__BB5_2;
	mov.b32 	%r2, 42;
	st.global.u32 	[%rd1], %r2;
	membar.gl;
$L__BB5_2:
	mul.wide.u32 	%rd3, %r1, 4;
	add.s64 	%rd4, %rd1, %rd3;
	st.global.u32 	[%rd4], %r1;
	ret;

}
	// .globl	_Z23coalesced_access_kernelPfS_i
.visible .entry _Z23coalesced_access_kernelPfS_i(
	.param .u64 .ptr .align 1 _Z23coalesced_access_kernelPfS_i_param_0,
	.param .u64 .ptr .align 1 _Z23coalesced_access_kernelPfS_i_param_1,
	.param .u32 _Z23coalesced_access_kernelPfS_i_param_2
)
{
	.reg .pred 	%p<2>;
	.reg .b32 	%r<6>;
	.reg .b32 	%f<3>;
	.reg .b64 	%rd<8>;

	ld.param.u64 	%rd1, [_Z23coalesced_access_kernelPfS_i_param_0];
	ld.param.u64 	%rd2, [_Z23coalesced_access_kernelPfS_i_param_1];
	ld.param.u32 	%r2, [_Z23coalesced_access_kernelPfS_i_param_2];
	mov.u32 	%r3, %tid.x;
	mov.u32 	%r4, %ctaid.x;
	mov.u32 	%r5, %ntid.x;
	mad.lo.s32 	%r1, %r4, %r5, %r3;
	setp.ge.s32 	%p1, %r1, %r2;
	@%p1 bra 	$L__BB6_2;
	cvta.to.global.u64 	%rd3, %rd1;
	cvta.to.global.u64 	%rd4, %rd2;
	mul.wide.s32 	%rd5, %r1, 4;
	add.s64 	%rd6, %rd3, %rd5;
	ld.global.f32 	%f1, [%rd6];
	add.f32 	%f2, %f1, %f1;
	add.s64 	%rd7, %rd4, %rd5;
	st.global.f32 	[%rd7], %f2;
$L__BB6_2:
	ret;

}
	// .globl	_Z21strided_access_kernelPfS_ii
.visible .entry _Z21strided_access_kernelPfS_ii(
	.param .u64 .ptr .align 1 _Z21strided_access_kernelPfS_ii_param_0,
	.param .u64 .ptr .align 1 _Z21strided_access_kernelPfS_ii_param_1,
	.param .u32 _Z21strided_access_kernelPfS_ii_param_2,
	.param .u32 _Z21strided_access_kernelPfS_ii_param_3
)
{
	.reg .pred 	%p<2>;
	.reg .b32 	%r<9>;
	.reg .b32 	%f<3>;
	.reg .b64 	%rd<9>;

	ld.param.u64 	%rd1, [_Z21strided_access_kernelPfS_ii_param_0];
	ld.param.u64 	%rd2, [_Z21strided_access_kernelPfS_ii_param_1];
	ld.param.u32 	%r3, [_Z21strided_access_kernelPfS_ii_param_2];
	ld.param.u32 	%r4, [_Z21strided_access_kernelPfS_ii_param_3];
	mov.u32 	%r5, %tid.x;
	mov.u32 	%r6, %ctaid.x;
	mov.u32 	%r7, %ntid.x;
	mad.lo.s32 	%r1, %r6, %r7, %r5;
	mul.lo.s32 	%r8, %r4, %r1;
	rem.s32 	%r2, %r8, %r3;
	setp.ge.s32 	%p1, %r1, %r3;
	@%p1 bra 	$L__BB7_2;
	cvta.to.global.u64 	%rd3, %rd1;
	cvta.to.global.u64 	%rd4, %rd2;
	mul.wide.s32 	%rd5, %r2, 4;
	add.s64 	%rd6, %rd3, %rd5;
	ld.global.f32 	%f1, [%rd6];
	add.f32 	%f2, %f1, %f1;
	mul.wide.s32 	%rd7, %r1, 4;
	add.s64 	%rd8, %rd4, %rd7;
	st.global.f32 	[%rd8], %f2;
$L__BB7_2:
	ret;

}
	// .globl	_Z20random_access_kernelPfS_Pii
.visible .entry _Z20random_access_kernelPfS_Pii(
	.param .u64 .ptr .align 1 _Z20random_access_kernelPfS_Pii_param_0,
	.param .u64 .ptr .align 1 _Z20random_access_kernelPfS_Pii_param_1,
	.param .u64 .ptr .align 1 _Z20random_access_kernelPfS_Pii_param_2,
	.param .u32 _Z20random_access_kernelPfS_Pii_param_3
)
{
	.reg .pred 	%p<2>;
	.reg .b32 	%r<7>;
	.reg .b32 	%f<3>;
	.reg .b64 	%rd<12>;

	ld.param.u64 	%rd1, [_Z20random_access_kernelPfS_Pii_param_0];
	ld.param.u64 	%rd2, [_Z20random_access_kernelPfS_Pii_param_1];
	ld.param.u64 	%rd3, [_Z20random_access_kernelPfS_Pii_param_2];
	ld.param.u32 	%r2, [_Z20random_access_kernelPfS_Pii_param_3];
	mov.u32 	%r3, %tid.x;
	mov.u32 	%r4, %ctaid.x;
	mov.u32 	%r5, %ntid.x;
	mad.lo.s32 	%r1, %r4, %r5, %r3;
	setp.ge.s32 	%p1, %r1, %r2;
	@%p1 bra 	$L__BB8_2;
	cvta.to.global.u64 	%rd4, %rd3;
	cvta.to.global.u64 	%rd5, %rd1;
	cvta.to.global.u64 	%rd6, %rd2;
	mul.wide.s32 	%rd7, %r1, 4;
	add.s64 	%rd8, %rd4, %rd7;
	ld.global.u32 	%r6, [%rd8];
	mul.wide.s32 	%rd9, %r6, 4;
	add.s64 	%rd10, %rd5, %rd9;
	ld.global.f32 	%f1, [%rd10];
	add.f32 	%f2, %f1, %f1;
	add.s64 	%rd11, %rd6, %rd7;
	st.global.f32 	[%rd11], %f2;
$L__BB8_2:
	ret;

}
	// .globl	_Z20bank_conflict_kernelPfS_i
.visible .entry _Z20bank_conflict_kernelPfS_i(
	.param .u64 .ptr .align 1 _Z20bank_conflict_kernelPfS_i_param_0,
	.param .u64 .ptr .align 1 _Z20bank_conflict_kernelPfS_i_param_1,
	.param .u32 _Z20bank_conflict_kernelPfS_i_param_2
)
{
	.reg .pred 	%p<2>;
	.reg .b32 	%r<11>;
	.reg .b32 	%f<4>;
	.reg .b64 	%rd<8>;
	// demoted variable
	.shared .align 4 .b8 _ZZ20bank_conflict_kernelPfS_iE4smem[4224];
	ld.param.u64 	%rd1, [_Z20bank_conflict_kernelPfS_i_param_0];
	ld.param.u64 	%rd2, [_Z20bank_conflict_kernelPfS_i_param_1];
	ld.param.u32 	%r3, [_Z20bank_conflict_kernelPfS_i_param_2];
	mov.u32 	%r1, %tid.x;
	mov.u32 	%r4, %ctaid.x;
	mov.u32 	%r5, %ntid.x;
	mad.lo.s32 	%r2, %r4, %r5, %r1;
	setp.ge.s32 	%p1, %r2, %r3;
	@%p1 bra 	$L__BB9_2;
	cvta.to.global.u64 	%rd3, %rd1;
	cvta.to.global.u64 	%rd4, %rd2;
	mul.wide.s32 	%rd5, %r2, 4;
	add.s64 	%rd6, %rd3, %rd5;
	ld.global.f32 	%f1, [%rd6];
	mov.u32 	%r6, _ZZ20bank_conflict_kernelPfS_iE4smem;
	mad.lo.s32 	%r7, %r1, 132, %r6;
	st.shared.f32 	[%r7], %f1;
	bar.sync 	0;
	shl.b32 	%r8, %r1, 2;
	and.b32  	%r9, %r8, 124;
	add.s32 	%r10, %r7, %r9;
	ld.shared.f32 	%f2, [%r10];
	add.f32 	%f3, %f2, %f2;
	add.s64 	%rd7, %rd4, %rd5;
	st.global.f32 	[%rd7], %f3;
$L__BB9_2:
	ret;

}
	// .globl	_Z24excessive_traffic_kernelPfS_S_ii
.visible .entry _Z24excessive_traffic_kernelPfS_S_ii(
	.param .u64 .ptr .align 1 _Z24excessive_traffic_kernelPfS_S_ii_param_0,
	.param .u64 .ptr .align 1 _Z24excessive_traffic_kernelPfS_S_ii_param_1,
	.param .u64 .ptr .align 1 _Z24excessive_traffic_kernelPfS_S_ii_param_2,
	.param .u32 _Z24excessive_traffic_kernelPfS_S_ii_param_3,
	.param .u32 _Z24excessive_traffic_kernelPfS_S_ii_param_4
)
{
	.reg .pred 	%p<11>;
	.reg .b32 	%r<28>;
	.reg .b32 	%f<84>;
	.reg .b64 	%rd<24>;

	ld.param.u64 	%rd8, [_Z24excessive_traffic_kernelPfS_S_ii_param_0];
	ld.param.u64 	%rd10, [_Z24excessive_traffic_kernelPfS_S_ii_param_1];
	ld.param.u64 	%rd9, [_Z24excessive_traffic_kernelPfS_S_ii_param_2];
	ld.param.u32 	%r18, [_Z24excessive_traffic_kernelPfS_S_ii_param_3];
	ld.param.u32 	%r17, [_Z24excessive_traffic_kernelPfS_S_ii_param_4];
	cvta.to.global.u64 	%rd1, %rd10;
	mov.u32 	%r19, %tid.x;
	mov.u32 	%r20, %ctaid.x;
	mov.u32 	%r21, %ntid.x;
	mad.lo.s32 	%r1, %r20, %r21, %r19;
	setp.ge.s32 	%p1, %r1, %r18;
	@%p1 bra 	$L__BB10_15;
	setp.lt.s32 	%p2, %r17, 1;
	mov.f32 	%f83, 0f00000000;
	@%p2 bra 	$L__BB10_14;
	cvta.to.global.u64 	%rd11, %rd8;
	mul.wide.s32 	%rd12, %r1, 4;
	add.s64 	%rd13, %rd11, %rd12;
	ld.global.f32 	%f1, [%rd13];
	and.b32  	%r2, %r17, 15;
	setp.lt.u32 	%p3, %r17, 16;
	mov.f32 	%f83, 0f00000000;
	mov.b32 	%r25, 0;
	@%p3 bra 	$L__BB10_5;
	and.b32  	%r25, %r17, 2147483632;
	neg.s32 	%r23, %r25;
	add.s64 	%rd22, %rd1, 32;
	mov.f32 	%f83, 0f00000000;
$L__BB10_4:
	.pragma "nounroll";
	ld.global.f32 	%f19, [%rd22+-32];
	fma.rn.f32 	%f20, %f1, %f19, %f83;
	ld.global.f32 	%f21, [%rd22+-28];
	fma.rn.f32 	%f22, %f1, %f21, %f20;
	ld.global.f32 	%f23, [%rd22+-24];
	fma.rn.f32 	%f24, %f1, %f23, %f22;
	ld.global.f32 	%f25, [%rd22+-20];
	fma.rn.f32 	%f26, %f1, %f25, %f24;
	ld.global.f32 	%f27, [%rd22+-16];
	fma.rn.f32 	%f28, %f1, %f27, %f26;
	ld.global.f32 	%f29, [%rd22+-12];
	fma.rn.f32 	%f30, %f1, %f29, %f28;
	ld.global.f32 	%f31, [%rd22+-8];
	fma.rn.f32 	%f32, %f1, %f31, %f30;
	ld.global.f32 	%f33, [%rd22+-4];
	fma.rn.f32 	%f34, %f1, %f33, %f32;
	ld.global.f32 	%f35, [%rd22];
	fma.rn.f32 	%f36, %f1, %f35, %f34;
	ld.global.f32 	%f37, [%rd22+4];
	fma.rn.f32 	%f38, %f1, %f37, %f36;
	ld.global.f32 	%f39, [%rd22+8];
	fma.rn.f32 	%f40, %f1, %f39, %f38;
	ld.global.f32 	%f41, [%rd22+12];
	fma.rn.f32 	%f42, %f1, %f41, %f40;
	ld.global.f32 	%f43, [%rd22+16];
	fma.rn.f32 	%f44, %f1, %f43, %f42;
	ld.global.f32 	%f45, [%rd22+20];
	fma.rn.f32 	%f46, %f1, %f45, %f44;
	ld.global.f32 	%f47, [%rd22+24];
	fma.rn.f32 	%f48, %f1, %f47, %f46;
	ld.global.f32 	%f49, [%rd22+28];
	fma.rn.f32 	%f83, %f1, %f49, %f48;
	add.s32 	%r23, %r23, 16;
	add.s64 	%rd22, %rd22, 64;
	setp.ne.s32 	%p4, %r23, 0;
	@%p4 bra 	$L__BB10_4;
$L__BB10_5:
	setp.eq.s32 	%p5, %r2, 0;
	@%p5 bra 	$L__BB10_14;
	and.b32  	%r8, %r17, 7;
	setp.lt.u32 	%p6, %r2, 8;
	@%p6 bra 	$L__BB10_8;
	mul.wide.u32 	%rd14, %r25, 4;
	add.s64 	%rd15, %rd1, %rd14;
	ld.global.f32 	%f51, [%rd15];
	fma.rn.f32 	%f52, %f1, %f51, %f83;
	ld.global.f32 	%f53, [%rd15+4];
	fma.rn.f32 	%f54, %f1, %f53, %f52;
	ld.global.f32 	%f55, [%rd15+8];
	fma.rn.f32 	%f56, %f1, %f55, %f54;
	ld.global.f32 	%f57, [%rd15+12];
	fma.rn.f32 	%f58, %f1, %f57, %f56;
	ld.global.f32 	%f59, [%rd15+16];
	fma.rn.f32 	%f60, %f1, %f59, %f58;
	ld.global.f32 	%f61, [%rd15+20];
	fma.rn.f32 	%f62, %f1, %f61, %f60;
	ld.global.f32 	%f63, [%rd15+24];
	fma.rn.f32 	%f64, %f1, %f63, %f62;
	ld.global.f32 	%f65, [%rd15+28];
	fma.rn.f32 	%f83, %f1, %f65, %f64;
	add.s32 	%r25, %r25, 8;
$L__BB10_8:
	setp.eq.s32 	%p7, %r8, 0;
	@%p7 bra 	$L__BB10_14;
	and.b32  	%r11, %r17, 3;
	setp.lt.u32 	%p8, %r8, 4;
	@%p8 bra 	$L__BB10_11;
	mul.wide.u32 	%rd16, %r25, 4;
	add.s64 	%rd17, %rd1, %rd16;
	ld.global.f32 	%f67, [%rd17];
	fma.rn.f32 	%f68, %f1, %f67, %f83;
	ld.global.f32 	%f69, [%rd17+4];
	fma.rn.f32 	%f70, %f1, %f69, %f68;
	ld.global.f32 	%f71, [%rd17+8];
	fma.rn.f32 	%f72, %f1, %f71, %f70;
	ld.global.f32 	%f73, [%rd17+12];
	fma.rn.f32 	%f83, %f1, %f73, %f72;
	add.s32 	%r25, %r25, 4;
$L__BB10_11:
	setp.eq.s32 	%p9, %r11, 0;
	@%p9 bra 	$L__BB10_14;
	mul.wide.u32 	%rd18, %r25, 4;
	add.s64 	%rd23, %rd1, %rd18;
	neg.s32 	%r27, %r11;
$L__BB10_13:
	.pragma "nounroll";
	ld.global.f32 	%f74, [%rd23];
	fma.rn.f32 	%f83, %f1, %f74, %f83;
	add.s64 	%rd23, %rd23, 4;
	add.s32 	%r27, %r27, 1;
	setp.ne.s32 	%p10, %r27, 0;
	@%p10 bra 	$L__BB10_13;
$L__BB10_14:
	cvta.to.global.u64 	%rd19, %rd9;
	mul.wide.s32 	%rd20, %r1, 4;
	add.s64 	%rd21, %rd19, %rd20;
	st.global.f32 	[%rd21], %f83;
$L__BB10_15:
	ret;

}
	// .globl	_Z20cached_access_kernelPfS_S_ii
.visible .entry _Z20cached_access_kernelPfS_S_ii(
	.param .u64 .ptr .align 1 _Z20cached_access_kernelPfS_S_ii_param_0,
	.param .u64 .ptr .align 1 _Z20cached_access_kernelPfS_S_ii_param_1,
	.param .u64 .ptr .align 1 _Z20cached_access_kernelPfS_S_ii_param_2,
	.param .u32 _Z20cached_access_kernelPfS_S_ii_param_3,
	.param .u32 _Z20cached_access_kernelPfS_S_ii_param_4
)
{
	.reg .pred 	%p<11>;
	.reg .b32 	%r<28>;
	.reg .b32 	%f<84>;
	.reg .b64 	%rd<24>;

	ld.param.u64 	%rd8, [_Z20cached_access_kernelPfS_S_ii_param_0];
	ld.param.u64 	%rd10, [_Z20cached_access_kernelPfS_S_ii_param_1];
	ld.param.u64 	%rd9, [_Z20cached_access_kernelPfS_S_ii_param_2];
	ld.param.u32 	%r18, [_Z20cached_access_kernelPfS_S_ii_param_3];
	ld.param.u32 	%r17, [_Z20cached_access_kernelPfS_S_ii_param_4];
	cvta.to.global.u64 	%rd1, %rd10;
	mov.u32 	%r19, %tid.x;
	mov.u32 	%r20, %ctaid.x;
	mov.u32 	%r21, %ntid.x;
	mad.lo.s32 	%r1, %r20, %r21, %r19;
	setp.ge.s32 	%p1, %r1, %r18;
	@%p1 bra 	$L__BB11_15;
	cvta.to.global.u64 	%rd11, %rd8;
	mul.wide.s32 	%rd12, %r1, 4;
	add.s64 	%rd13, %rd11, %rd12;
	ld.global.f32 	%f1, [%rd13];
	setp.lt.s32 	%p2, %r17, 1;
	mov.f32 	%f83, 0f00000000;
	@%p2 bra 	$L__BB11_14;
	and.b32  	%r2, %r17, 15;
	setp.lt.u32 	%p3, %r17, 16;
	mov.f32 	%f83, 0f00000000;
	mov.b32 	%r25, 0;
	@%p3 bra 	$L__BB11_5;
	and.b32  	%r25, %r17, 2147483632;
	neg.s32 	%r23, %r25;
	add.s64 	%rd22, %rd1, 32;
	mov.f32 	%f83, 0f00000000;
$L__BB11_4:
	.pragma "nounroll";
	ld.global.f32 	%f19, [%rd22+-32];
	fma.rn.f32 	%f20, %f1, %f19, %f83;
	ld.global.f32 	%f21, [%rd22+-28];
	fma.rn.f32 	%f22, %f1, %f21, %f20;
	ld.global.f32 	%f23, [%rd22+-24];
	fma.rn.f32 	%f24, %f1, %f23, %f22;
	ld.global.f32 	%f25, [%rd22+-20];
	fma.rn.f32 	%f26, %f1, %f25, %f24;
	ld.global.f32 	%f27, [%rd22+-16];
	fma.rn.f32 	%f28, %f1, %f27, %f26;
	ld.global.f32 	%f29, [%rd22+-12];
	fma.rn.f32 	%f30, %f1, %f29, %f28;
	ld.global.f32 	%f31, [%rd22+-8];
	fma.rn.f32 	%f32, %f1, %f31, %f30;
	ld.global.f32 	%f33, [%rd22+-4];
	fma.rn.f32 	%f34, %f1, %f33, %f32;
	ld.global.f32 	%f35, [%rd22];
	fma.rn.f32 	%f36, %f1, %f35, %f34;
	ld.global.f32 	%f37, [%rd22+4];
	fma.rn.f32 	%f38, %f1, %f37, %f36;
	ld.global.f32 	%f39, [%rd22+8];
	fma.rn.f32 	%f40, %f1, %f39, %f38;
	ld.global.f32 	%f41, [%rd22+12];
	fma.rn.f32 	%f42, %f1, %f41, %f40;
	ld.global.f32 	%f43, [%rd22+16];
	fma.rn.f32 	%f44, %f1, %f43, %f42;
	ld.global.f32 	%f45, [%rd22+20];
	fma.rn.f32 	%f46, %f1, %f45, %f44;
	ld.global.f32 	%f47, [%rd22+24];
	fma.rn.f32 	%f48, %f1, %f47, %f46;
	ld.global.f32 	%f49, [%rd22+28];
	fma.rn.f32 	%f83, %f1, %f49, %f48;
	add.s32 	%r23, %r23, 16;
	add.s64 	%rd22, %rd22, 64;
	setp.ne.s32 	%p4, %r23, 0;
	@%p4 bra 	$L__BB11_4;
$L__BB11_5:
	setp.eq.s32 	%p5, %r2, 0;
	@%p5 bra 	$L__BB11_14;
	and.b32  	%r8, %r17, 7;
	setp.lt.u32 	%p6, %r2, 8;
	@%p6 bra 	$L__BB11_8;
	mul.wide.u32 	%rd14, %r25, 4;
	add.s64 	%rd15, %rd1, %rd14;
	ld.global.f32 	%f51, [%rd15];
	fma.rn.f32 	%f52, %f1, %f51, %f83;
	ld.global.f32 	%f53, [%rd15+4];
	fma.rn.f32 	%f54, %f1, %f53, %f52;
	ld.global.f32 	%f55, [%rd15+8];
	fma.rn.f32 	%f56, %f1, %f55, %f54;
	ld.global.f32 	%f57, [%rd15+12];
	fma.rn.f32 	%f58, %f1, %f57, %f56;
	ld.global.f32 	%f59, [%rd15+16];
	fma.rn.f32 	%f60, %f1, %f59, %f58;
	ld.global.f32 	%f61, [%rd15+20];
	fma.rn.f32 	%f62, %f1, %f61, %f60;
	ld.global.f32 	%f63, [%rd15+24];
	fma.rn.f32 	%f64, %f1, %f63, %f62;
	ld.global.f32 	%f65, [%rd15+28];
	fma.rn.f32 	%f83, %f1, %f65, %f64;
	add.s32 	%r25, %r25, 8;
$L__BB11_8:
	setp.eq.s32 	%p7, %r8, 0;
	@%p7 bra 	$L__BB11_14;
	and.b32  	%r11, %r17, 3;
	setp.lt.u32 	%p8, %r8, 4;
	@%p8 bra 	$L__BB11_11;
	mul.wide.u32 	%rd16, %r25, 4;
	add.s64 	%rd17, %rd1, %rd16;
	ld.global.f32 	%f67, [%rd17];
	fma.rn.f32 	%f68, %f1, %f67, %f83;
	ld.global.f32 	%f69, [%rd17+4];
	fma.rn.f32 	%f70, %f1, %f69, %f68;
	ld.global.f32 	%f71, [%rd17+8];
	fma.rn.f32 	%f72, %f1, %f71, %f70;
	ld.global.f32 	%f73, [%rd17+12];
	fma.rn.f32 	%f83, %f1, %f73, %f72;
	add.s32 	%r25, %r25, 4;
$L__BB11_11:
	setp.eq.s32 	%p9, %r11, 0;
	@%p9 bra 	$L__BB11_14;
	mul.wide.u32 	%rd18, %r25, 4;
	add.s64 	%rd23, %rd1, %rd18;
	neg.s32 	%r27, %r11;
$L__BB11_13:
	.pragma "nounroll";
	ld.global.f32 	%f74, [%rd23];
	fma.rn.f32 	%f83, %f1, %f74, %f83;
	add.s64 	%rd23, %rd23, 4;
	add.s32 	%r27, %r27, 1;
	setp.ne.s32 	%p10, %r27, 0;
	@%p10 bra 	$L__BB11_13;
$L__BB11_14:
	cvta.to.global.u64 	%rd19, %rd9;
	add.s64 	%rd21, %rd19, %rd12;
	st.global.f32 	[%rd21], %f83;
$L__BB11_15:
	ret;

}
	// .globl	_Z19pathological_kernelPfS_Pii
.visible .entry _Z19pathological_kernelPfS_Pii(
	.param .u64 .ptr .align 1 _Z19pathological_kernelPfS_Pii_param_0,
	.param .u64 .ptr .align 1 _Z19pathological_kernelPfS_Pii_param_1,
	.param .u64 .ptr .align 1 _Z19pathological_kernelPfS_Pii_param_2,
	.param .u32 _Z19pathological_kernelPfS_Pii_param_3
)
{
	.reg .pred 	%p<5>;
	.reg .b32 	%r<14>;
	.reg .b32 	%f<9>;
	.reg .b64 	%rd<13>;

	ld.param.u64 	%rd4, [_Z19pathological_kernelPfS_Pii_param_0];
	ld.param.u64 	%rd2, [_Z19pathological_kernelPfS_Pii_param_1];
	ld.param.u64 	%rd3, [_Z19pathological_kernelPfS_Pii_param_2];
	ld.param.u32 	%r4, [_Z19pathological_kernelPfS_Pii_param_3];
	cvta.to.global.u64 	%rd1, %rd4;
	mov.u32 	%r5, %tid.x;
	mov.u32 	%r6, %ctaid.x;
	mov.u32 	%r7, %ntid.x;
	mad.lo.s32 	%r1, %r6, %r7, %r5;
	setp.ge.s32 	%p1, %r1, %r4;
	@%p1 bra 	$L__BB12_5;
	mul.wide.s32 	%rd5, %r1, 4;
	add.s64 	%rd6, %rd1, %rd5;
	ld.global.f32 	%f1, [%rd6];
	setp.lt.f32 	%p2, %f1, 0f3E800000;
	mov.b32 	%r13, 17;
	mov.f32 	%f8, 0f40000000;
	@%p2 bra 	$L__BB12_4;
	setp.lt.f32 	%p3, %f1, 0f3F000000;
	mov.b32 	%r13, 31;
	mov.f32 	%f8, 0f40400000;
	@%p3 bra 	$L__BB12_4;
	setp.lt.f32 	%p4, %f1, 0f3F400000;
	selp.f32 	%f8, 0f40800000, 0f40A00000, %p4;
	selp.b32 	%r13, 47, 63, %p4;
$L__BB12_4:
	mul.lo.s32 	%r10, %r13, %r1;
	rem.s32 	%r11, %r10, %r4;
	mul.wide.s32 	%rd7, %r11, 4;
	add.s64 	%rd8, %rd1, %rd7;
	ld.global.f32 	%f6, [%rd8];
	mul.f32 	%f7, %f8, %f6;
	cvta.to.global.u64 	%rd9, %rd3;
	atom.global.add.u32 	%r12, [%rd9], 1;
	cvta.to.global.u64 	%rd10, %rd2;
	add.s64 	%rd12, %rd10, %rd5;
	st.global.f32 	[%rd12], %f7;
$L__BB12_5:
	ret;

}
	// .globl	_Z16optimized_kernelPfS_Pii
.visible .entry _Z16optimized_kernelPfS_Pii(
	.param .u64 .ptr .align 1 _Z16optimized_kernelPfS_Pii_param_0,
	.param .u64 .ptr .align 1 _Z16optimized_kernelPfS_Pii_param_1,
	.param .u64 .ptr .align 1 _Z16optimized_kernelPfS_Pii_param_2,
	.param .u32 _Z16optimized_kernelPfS_Pii_param_3
)
{
	.reg .pred 	%p<2>;
	.reg .b32 	%r<7>;
	.reg .b32 	%f<4>;
	.reg .b64 	%rd<11>;

	ld.param.u64 	%rd1, [_Z16optimized_kernelPfS_Pii_param_0];
	ld.param.u64 	%rd2, [_Z16optimized_kernelPfS_Pii_param_1];
	ld.param.u64 	%rd3, [_Z16optimized_kernelPfS_Pii_param_2];
	ld.param.u32 	%r2, [_Z16optimized_kernelPfS_Pii_param_3];
	mov.u32 	%r3, %tid.x;
	mov.u32 	%r4, %ctaid.x;
	mov.u32 	%r5, %ntid.x;
	mad.lo.s32 	%r1, %r4, %r5, %r3;
	setp.ge.s32 	%p1, %r1, %r2;
	@%p1 bra 	$L__BB13_2;
	cvta.to.global.u64 	%rd4, %rd1;
	cvta.to.global.u64 	%rd5, %rd3;
	cvta.to.global.u64 	%rd6, %rd2;
	mul.wide.s32 	%rd7, %r1, 4;
	add.s64 	%rd8, %rd4, %rd7;
	ld.global.f32 	%f1, [%rd8];
	fma.rn.f32 	%f2, %f1, 0f40400000, 0f40000000;
	mul.f32 	%f3, %f1, %f2;
	add.s64 	%rd9, %rd5, %rd7;
	mov.b32 	%r6, 1;
	st.global.u32 	[%rd9], %r6;
	add.s64 	%rd10, %rd6, %rd7;
	st.global.f32 	[%rd10], %f3;
$L__BB13_2:
	ret;

}


// ===== COMPILED SASS (sm_100) =====

	.target	sm_100

	.elftype	@"ET_EXEC"


//--------------------- .note.nv.tkinfo           --------------------------
	.section	.note.nv.tkinfo,"",@"SHT_NOTE"
	.sectionflags	@"SHF_NOTE_NV_TKINFO"
	.tkinfo
        /*0018*/ 	.word	0x00000002
        /*0030*/ 	.string	""
        /*0030*/ 	.string	"ptxas"
        /*0030*/ 	.string	"Cuda compilation tools, release 13.0, V13.0.88"
        /*0030*/ 	.string	"Build cuda_13.0.r13.0/compiler.36424714_0"
        /*0030*/ 	.string	"-arch sm_100 -m 64 "



//--------------------- .note.nv.cuinfo           --------------------------
	.section	.note.nv.cuinfo,"",@"SHT_NOTE"
	.sectionflags	@"SHF_NOTE_NV_CUINFO"
        /*0018*/ 	.short	0x0002
        /*001a*/ 	.short	0x0064
        /*001c*/ 	.short	0x0082
	.zero		2


//--------------------- .nv.info                  --------------------------
	.section	.nv.info,"",@"SHT_CUDA_INFO"
	.align	4


	//----- nvinfo : EIATTR_REGCOUNT
	.align		4
        /*0000*/ 	.byte	0x04, 0x2f
        /*0002*/ 	.short	(.L_3 - .L_2)
	.align		4
.L_2:
        /*0004*/ 	.word	index@(_Z16divergent_kernelPfS_i)
        /*0008*/ 	.word	0x0000000c


	//----- nvinfo : EIATTR_FRAME_SIZE
	.align		4
.L_3:
        /*000c*/ 	.byte	0x04, 0x11
        /*000e*/ 	.short	(.L_5 - .L_4)
	.align		4
.L_4:
        /*0010*/ 	.word	index@(_Z16divergent_kernelPfS_i)
        /*0014*/ 	.word	0x00000000


	//----- nvinfo : EIATTR_REGCOUNT
	.align		4
.L_5:
        /*0018*/ 	.byte	0x04, 0x2f
        /*001a*/ 	.short	(.L_7 - .L_6)
	.align		4
.L_6:
        /*001c*/ 	.word	index@(_Z14uniform_kernelPfS_i)
        /*0020*/ 	.word	0x0000000c


	//----- nvinfo : EIATTR_FRAME_SIZE
	.align		4
.L_7:
        /*0024*/ 	.byte	0x04, 0x11
        /*0026*/ 	.short	(.L_9 - .L_8)
	.align		4
.L_8:
        /*0028*/ 	.word	index@(_Z14uniform_kernelPfS_i)
        /*002c*/ 	.word	0x00000000


	//----- nvinfo : EIATTR_REGCOUNT
	.align		4
.L_9:
        /*0030*/ 	.byte	0x04, 0x2f
        /*0032*/ 	.short	(.L_11 - .L_10)
	.align		4
.L_10:
        /*0034*/ 	.word	index@(_Z24extreme_divergent_kernelPfS_i)
        /*0038*/ 	.word	0x0000000a


	//----- nvinfo : EIATTR_FRAME_SIZE
	.align		4
.L_11:
        /*003c*/ 	.byte	0x04, 0x11
        /*003e*/ 	.short	(.L_13 - .L_12)
	.align		4
.L_12:
        /*0040*/ 	.word	index@(_Z24extreme_divergent_kernelPfS_i)
        /*0044*/ 	.word	0x00000000


	//----- nvinfo : EIATTR_REGCOUNT
	.align		4
.L_13:
        /*0048*/ 	.byte	0x04, 0x2f
        /*004a*/ 	.short	(.L_15 - .L_14)
	.align		4
.L_14:
        /*004c*/ 	.word	index@(_Z27deadlock_syncthreads_kernelPi)
        /*0050*/ 	.word	0x0000000a


	//----- nvinfo : EIATTR_FRAME_SIZE
	.align		4
.L_15:
        /*0054*/ 	.byte	0x04, 0x11
        /*0056*/ 	.short	(.L_17 - .L_16)
	.align		4
.L_16:
        /*0058*/ 	.word	index@(_Z27deadlock_syncthreads_kernelPi)
        /*005c*/ 	.word	0x00000000


	//----- nvinfo : EIATTR_REGCOUNT
	.align		4
.L_17:
        /*0060*/ 	.byte	0x04, 0x2f
        /*0062*/ 	.short	(.L_19 - .L_18)
	.align		4
.L_18:
        /*0064*/ 	.word	index@(_Z24deadlock_spinlock_kernelPi)
        /*0068*/ 	.word	0x00000008


	//----- nvinfo : EIATTR_FRAME_SIZE
	.align		4
.L_19:
        /*006c*/ 	.byte	0x04, 0x11
        /*006e*/ 	.short	(.L_21 - .L_20)
	.align		4
.L_20:
        /*0070*/ 	.word	index@(_Z24deadlock_spinlock_kernelPi)
        /*0074*/ 	.word	0x00000000


	//----- nvinfo : EIATTR_REGCOUNT
	.align		4
.L_21:
        /*0078*/ 	.byte	0x04, 0x2f
        /*007a*/ 	.short	(.L_23 - .L_22)
	.align		4
.L_22:
        /*007c*/ 	.word	index@(_Z33deadlock_producer_consumer_kernelPi)
        /*0080*/ 	.word	0x0000000c


	//----- nvinfo : EIATTR_FRAME_SIZE
	.align		4
.L_23:
        /*0084*/ 	.byte	0x04, 0x11
        /*0086*/ 	.short	(.L_25 - .L_24)
	.align		4
.L_24:
        /*0088*/ 	.word	index@(_Z33deadlock_producer_consumer_kernelPi)
        /*008c*/ 	.word	0x00000000


	//----- nvinfo : EIATTR_REGCOUNT
	.align		4
.L_25:
        /*0090*/ 	.byte	0x04, 0x2f
        /*0092*/ 	.short	(.L_27 - .L_26)
	.align		4
.L_26:
        /*0094*/ 	.word	index@(_Z23coalesced_access_kernelPfS_i)
        /*0098*/ 	.word	0x0000000a


	//----- nvinfo : EIATTR_FRAME_SIZE
	.align		4
.L_27:
        /*009c*/ 	.byte	0x04, 0x11
        /*009e*/ 	.short	(.L_29 - .L_28)
	.align		4
.L_28:
        /*00a0*/ 	.word	index@(_Z23coalesced_access_kernelPfS_i)
        /*00a4*/ 	.word	0x00000000


	//----- nvinfo : EIATTR_REGCOUNT
	.align		4
.L_29:
        /*00a8*/ 	.byte	0x04, 0x2f
        /*00aa*/ 	.short	(.L_31 - .L_30)
	.align		4
.L_30:
        /*00ac*/ 	.word	index@(_Z21strided_access_kernelPfS_ii)
        /*00b0*/ 	.word	0x0000000e


	//----- nvinfo : EIATTR_FRAME_SIZE
	.align		4
.L_31:
        /*00b4*/ 	.byte	0x04, 0x11
        /*00b6*/ 	.short	(.L_33 - .L_32)
	.align		4
.L_32:
        /*00b8*/ 	.word	index@(_Z21strided_access_kernelPfS_ii)
        /*00bc*/ 	.word	0x00000000


	//----- nvinfo : EIATTR_REGCOUNT
	.align		4
.L_33:
        /*00c0*/ 	.byte	0x04, 0x2f
        /*00c2*/ 	.short	(.L_35 - .L_34)
	.align		4
.L_34:
        /*00c4*/ 	.word	index@(_Z20random_access_kernelPfS_Pii)
        /*00c8*/ 	.word	0x0000000c


	//----- nvinfo : EIATTR_FRAME_SIZE
	.align		4
.L_35:
        /*00cc*/ 	.byte	0x04, 0x11
        /*00ce*/ 	.short	(.L_37 - .L_36)
	.align		4
.L_36:
        /*00d0*/ 	.word	index@(_Z20random_access_kernelPfS_Pii)
        /*00d4*/ 	.word	0x00000000


	//----- nvinfo : EIATTR_REGCOUNT
	.align		4
.L_37:
        /*00d8*/ 	.byte	0x04, 0x2f
        /*00da*/ 	.short	(.L_39 - .L_38)
	.align		4
.L_38:
        /*00dc*/ 	.word	index@(_Z20bank_conflict_kernelPfS_i)
        /*00e0*/ 	.word	0x0000000c


	//----- nvinfo : EIATTR_FRAME_SIZE
	.align		4
.L_39:
        /*00e4*/ 	.byte	0x04, 0x11
        /*00e6*/ 	.short	(.L_41 - .L_40)
	.align		4
.L_40:
        /*00e8*/ 	.word	index@(_Z20bank_conflict_kernelPfS_i)
        /*00ec*/ 	.word	0x00000000


	//----- nvinfo : EIATTR_REGCOUNT
	.align		4
.L_41:
        /*00f0*/ 	.byte	0x04, 0x2f
        /*00f2*/ 	.short	(.L_43 - .L_42)
	.align		4
.L_42:
        /*00f4*/ 	.word	index@(_Z24excessive_traffic_kernelPfS_S_ii)
        /*00f8*/ 	.word	0x00000019


	//----- nvinfo : EIATTR_FRAME_SIZE
	.align		4
.L_43:
        /*00fc*/ 	.byte	0x04, 0x11
        /*00fe*/ 	.short	(.L_45 - .L_44)
	.align		4
.L_44:
        /*0100*/ 	.word	index@(_Z24excessive_traffic_kernelPfS_S_ii)
        /*0104*/ 	.word	0x00000000


	//----- nvinfo : EIATTR_REGCOUNT
	.align		4
.L_45:
        /*0108*/ 	.byte	0x04, 0x2f
        /*010a*/ 	.short	(.L_47 - .L_46)
	.align		4
.L_46:
        /*010c*/ 	.word	index@(_Z20cached_access_kernelPfS_S_ii)
        /*0110*/ 	.word	0x00000019


	//----- nvinfo : EIATTR_FRAME_SIZE
	.align		4
.L_47:
        /*0114*/ 	.byte	0x04, 0x11
        /*0116*/ 	.short	(.L_49 - .L_48)
	.align		4
.L_48:
        /*0118*/ 	.word	index@(_Z20cached_access_kernelPfS_S_ii)
        /*011c*/ 	.word	0x00000000


	//----- nvinfo : EIATTR_REGCOUNT
	.align		4
.L_49:
        /*0120*/ 	.byte	0x04, 0x2f
        /*0122*/ 	.short	(.L_51 - .L_50)
	.align		4
.L_50:
        /*0124*/ 	.word	index@(_Z19pathological_kernelPfS_Pii)
        /*0128*/ 	.word	0x00000010


	//----- nvinfo : EIATTR_FRAME_SIZE
	.align		4
.L_51:
        /*012c*/ 	.byte	0x04, 0x11
        /*012e*/ 	.short	(.L_53 - .L_52)
	.align		4
.L_52:
        /*0130*/ 	.word	index@(_Z19pathological_kernelPfS_Pii)
        /*0134*/ 	.word	0x00000000


	//----- nvinfo : EIATTR_REGCOUNT
	.align		4
.L_53:
        /*0138*/ 	.byte	0x04, 0x2f
        /*013a*/ 	.short	(.L_55 - .L_54)
	.align		4
.L_54:
        /*013c*/ 	.word	index@(_Z16optimized_kernelPfS_Pii)
        /*0140*/ 	.word	0x00000010


	//----- nvinfo : EIATTR_FRAME_SIZE
	.align		4
.L_55:
        /*0144*/ 	.byte	0x04, 0x11
        /*0146*/ 	.short	(.L_57 - .L_56)
	.align		4
.L_56:
        /*0148*/ 	.word	index@(_Z16optimized_kernelPfS_Pii)
        /*014c*/ 	.word	0x00000000


	//----- nvinfo : EIATTR_MIN_STACK_SIZE
	.align		4
.L_57:
        /*0150*/ 	.byte	0x04, 0x12
        /*0152*/ 	.short	(.L_59 - .L_58)
	.align		4
.L_58:
        /*0154*/ 	.word	index@(_Z16optimized_kernelPfS_Pii)
        /*0158*/ 	.word	0x00000000


	//----- nvinfo : EIATTR_MIN_STACK_SIZE
	.align		4
.L_59:
        /*015c*/ 	.byte	0x04, 0x12
        /*015e*/ 	.short	(.L_61 - .L_60)
	.align		4
.L_60:
        /*0160*/ 	.word	index@(_Z19pathological_kernelPfS_Pii)
        /*0164*/ 	.word	0x00000000


	//----- nvinfo : EIATTR_MIN_STACK_SIZE
	.align		4
.L_61:
        /*0168*/ 	.byte	0x04, 0x12
        /*016a*/ 	.short	(.L_63 - .L_62)
	.align		4
.L_62:
        /*016c*/ 	.word	index@(_Z20cached_access_kernelPfS_S_ii)
        /*0170*/ 	.word	0x00000000


	//----- nvinfo : EIATTR_MIN_STACK_SIZE
	.align		4
.L_63:
        /*0174*/ 	.byte	0x04, 0x12
        /*0176*/ 	.short	(.L_65 - .L_64)
	.align		4
.L_64:
        /*0178*/ 	.word	index@(_Z24excessive_traffic_kernelPfS_S_ii)
        /*017c*/ 	.word	0x00000000


	//----- nvinfo : EIATTR_MIN_STACK_SIZE
	.align		4
.L_65:
        /*0180*/ 	.byte	0x04, 0x12
        /*0182*/ 	.short	(.L_67 - .L_66)
	.align		4
.L_66:
        /*0184*/ 	.word	index@(_Z20bank_conflict_kernelPfS_i)
        /*0188*/ 	.word	0x00000000


	//----- nvinfo : EIATTR_MIN_STACK_SIZE
	.align		4
.L_67:
        /*018c*/ 	.byte	0x04, 0x12
        /*018e*/ 	.short	(.L_69 - .L_68)
	.align		4
.L_68:
        /*0190*/ 	.word	index@(_Z20random_access_kernelPfS_Pii)
        /*0194*/ 	.word	0x00000000


	//----- nvinfo : EIATTR_MIN_STACK_SIZE
	.align		4
.L_69:
        /*0198*/ 	.byte	0x04, 0x12
        /*019a*/ 	.short	(.L_71 - .L_70)
	.align		4
.L_70:
        /*019c*/ 	.word	index@(_Z21strided_access_kernelPfS_ii)
        /*01a0*/ 	.word	0x00000000


	//----- nvinfo : EIATTR_MIN_STACK_SIZE
	.align		4
.L_71:
        /*01a4*/ 	.byte	0x04, 0x12
        /*01a6*/ 	.short	(.L_73 - .L_72)
	.align		4
.L_72:
        /*01a8*/ 	.word	index@(_Z23coalesced_access_kernelPfS_i)
        /*01ac*/ 	.word	0x00000000


	//----- nvinfo : EIATTR_MIN_STACK_SIZE
	.align		4
.L_73:
        /*01b0*/ 	.byte	0x04, 0x12
        /*01b2*/ 	.short	(.L_75 - .L_74)
	.align		4
.L_74:
        /*01b4*/ 	.word	index@(_Z33deadlock_producer_consumer_kernelPi)
        /*01b8*/ 	.word	0x00000000


	//----- nvinfo : EIATTR_MIN_STACK_SIZE
	.align		4
.L_75:
        /*01bc*/ 	.byte	0x04, 0x12
        /*01be*/ 	.short	(.L_77 - .L_76)
	.align		4
.L_76:
        /*01c0*/ 	.word	index@(_Z24deadlock_spinlock_kernelPi)
        /*01c4*/ 	.word	0x00000000


	//----- nvinfo : EIATTR_MIN_STACK_SIZE
	.align		4
.L_77:
        /*01c8*/ 	.byte	0x04, 0x12
        /*01ca*/ 	.short	(.L_79 - .L_78)
	.align		4
.L_78:
        /*01cc*/ 	.word	index@(_Z27deadlock_syncthreads_kernelPi)
        /*01d0*/ 	.word	0x00000000


	//----- nvinfo : EIATTR_MIN_STACK_SIZE
	.align		4
.L_79:
        /*01d4*/ 	.byte	0x04, 0x12
        /*01d6*/ 	.short	(.L_81 - .L_80)
	.align		4
.L_80:
        /*01d8*/ 	.word	index@(_Z24extreme_divergent_kernelPfS_i)
        /*01dc*/ 	.word	0x00000000


	//----- nvinfo : EIATTR_MIN_STACK_SIZE
	.align		4
.L_81:
        /*01e0*/ 	.byte	0x04, 0x12
        /*01e2*/ 	.short	(.L_83 - .L_82)
	.align		4
.L_82:
        /*01e4*/ 	.word	index@(_Z14uniform_kernelPfS_i)
        /*01e8*/ 	.word	0x00000000


	//----- nvinfo : EIATTR_MIN_STACK_SIZE
	.align		4
.L_83:
        /*01ec*/ 	.byte	0x04, 0x12
        /*01ee*/ 	.short	(.L_85 - .L_84)
	.align		4
.L_84:
        /*01f0*/ 	.word	index@(_Z16divergent_kernelPfS_i)
        /*01f4*/ 	.word	0x00000000
.L_85:


//--------------------- .nv.compat                --------------------------
	.section	.nv.compat,"",@"SHT_CUDA_COMPAT_INFO"
	.align	4
        /*0000*/ 	.byte	0x02, 0x09, 0x00, 0x00, 0x02, 0x02, 0x01, 0x00, 0x02, 0x05, 0x05, 0x00, 0x03, 0x07, 0x01, 0x01
        /*0010*/ 	.byte	0x02, 0x03, 0x00, 0x00, 0x02, 0x06, 0x01, 0x00, 0x04, 0x0b, 0x08, 0x00, 0x01, 0x00, 0x00, 0x00
        /*0020*/ 	.byte	0x00, 0x00, 0x00, 0x00


//--------------------- .nv.info._Z16optimized_kernelPfS_Pii --------------------------
	.section	.nv.info._Z16optimized_kernelPfS_Pii,"",@"SHT_CUDA_INFO"
	.sectionflags	@""
	.align	4


	//----- nvinfo : EIATTR_CUDA_API_VERSION
	.align		4
        /*0000*/ 	.byte	0x04, 0x37
        /*0002*/ 	.short	(.L_87 - .L_86)
.L_86:
        /*0004*/ 	.word	0x00000082


	//----- nvinfo : EIATTR_KPARAM_INFO
	.align		4
.L_87:
        /*0008*/ 	.byte	0x04, 0x17
        /*000a*/ 	.short	(.L_89 - .L_88)
.L_88:
        /*000c*/ 	.word	0x00000000
        /*0010*/ 	.short	0x0003
        /*0012*/ 	.short	0x0018
        /*0014*/ 	.byte	0x00, 0xf0, 0x11, 0x00


	//----- nvinfo : EIATTR_KPARAM_INFO
	.align		4
.L_89:
        /*0018*/ 	.byte	0x04, 0x17
        /*001a*/ 	.short	(.L_91 - .L_90)
.L_90:
        /*001c*/ 	.word	0x00000000
        /*0020*/ 	.short	0x0002
        /*0022*/ 	.short	0x0010
        /*0024*/ 	.byte	0x00, 0xf5, 0x21, 0x00


	//----- nvinfo : EIATTR_KPARAM_INFO
	.align		4
.L_91:
        /*0028*/ 	.byte	0x04, 0x17
        /*002a*/ 	.short	(.L_93 - .L_92)
.L_92:
        /*002c*/ 	.word	0x00000000
        /*0030*/ 	.short	0x0001
        /*0032*/ 	.short	0x0008
        /*0034*/ 	.byte	0x00, 0xf5, 0x21, 0x00


	//----- nvinfo : EIATTR_KPARAM_INFO
	.align		4
.L_93:
        /*0038*/ 	.byte	0x04, 0x17
        /*003a*/ 	.short	(.L_95 - .L_94)
.L_94:
        /*003c*/ 	.word	0x00000000
        /*0040*/ 	.short	0x0000
        /*0042*/ 	.short	0x0000
        /*0044*/ 	.byte	0x00, 0xf5, 0x21, 0x00


	//----- nvinfo : EIATTR_SPARSE_MMA_MASK
	.align		4
.L_95:
        /*0048*/ 	.byte	0x03, 0x50
        /*004a*/ 	.short	0x0000


	//----- nvinfo : EIATTR_MAXREG_COUNT
	.align		4
        /*004c*/ 	.byte	0x03, 0x1b
        /*004e*/ 	.short	0x00ff


	//----- nvinfo : EIATTR_MERCURY_ISA_VERSION
	.align		4
        /*0050*/ 	.byte	0x03, 0x5f
        /*0052*/ 	.short	0x0101


	//----- nvinfo : EIATTR_VRC_CTA_INIT_COUNT
	.align		4
        /*0054*/ 	.byte	0x02, 0x4a
	.zero		1
	.zero		1


	//----- nvinfo : EIATTR_EXIT_INSTR_OFFSETS
	.align		4
        /*0058*/ 	.byte	0x04, 0x1c
        /*005a*/ 	.short	(.L_97 - .L_96)


	//   ....[0]....
.L_96:
        /*005c*/ 	.word	0x00000070


	//   ....[1]....
        /*0060*/ 	.word	0x00000160


	//----- nvinfo : EIATTR_CBANK_PARAM_SIZE
	.align		4
.L_97:
        /*0064*/ 	.byte	0x03, 0x19
        /*0066*/ 	.short	0x001c


	//----- nvinfo : EIATTR_PARAM_CBANK
	.align		4
        /*0068*/ 	.byte	0x04, 0x0a
        /*006a*/ 	.short	(.L_99 - .L_98)
	.align		4
.L_98:
        /*006c*/ 	.word	index@(.nv.constant0._Z16optimized_kernelPfS_Pii)
        /*0070*/ 	.short	0x0380
        /*0072*/ 	.short	0x001c


	//----- nvinfo : EIATTR_SW_WAR
	.align		4
.L_99:
        /*0074*/ 	.byte	0x04, 0x36
        /*0076*/ 	.short	(.L_101 - .L_100)
.L_100:
        /*0078*/ 	.word	0x00000008
.L_101:


//--------------------- .nv.info._Z19pathological_kernelPfS_Pii --------------------------
	.section	.nv.info._Z19pathological_kernelPfS_Pii,"",@"SHT_CUDA_INFO"
	.sectionflags	@""
	.align	4


	//----- nvinfo : EIATTR_CUDA_API_VERSION
	.align		4
        /*0000*/ 	.byte	0x04, 0x37
        /*0002*/ 	.short	(.L_103 - .L_102)
.L_102:
        /*0004*/ 	.word	0x00000082


	//----- nvinfo : EIATTR_KPARAM_INFO
	.align		4
.L_103:
        /*0008*/ 	.byte	0x04, 0x17
        /*000a*/ 	.short	(.L_105 - .L_104)
.L_104:
        /*000c*/ 	.word	0x00000000
        /*0010*/ 	.short	0x0003
        /*0012*/ 	.short	0x0018
        /*0014*/ 	.byte	0x00, 0xf0, 0x11, 0x00


	//----- nvinfo : EIATTR_KPARAM_INFO
	.align		4
.L_105:
        /*0018*/ 	.byte	0x04, 0x17
        /*001a*/ 	.short	(.L_107 - .L_106)
.L_106:
        /*001c*/ 	.word	0x00000000
        /*0020*/ 	.short	0x0002
        /*0022*/ 	.short	0x0010
        /*0024*/ 	.byte	0x00, 0xf5, 0x21, 0x00


	//----- nvinfo : EIATTR_KPARAM_INFO
	.align		4
.L_107:
        /*0028*/ 	.byte	0x04, 0x17
        /*002a*/ 	.short	(.L_109 - .L_108)
.L_108:
        /*002c*/ 	.word	0x00000000
        /*0030*/ 	.short	0x0001
        /*0032*/ 	.short	0x0008
        /*0034*/ 	.byte	0x00, 0xf5, 0x21, 0x00


	//----- nvinfo : EIATTR_KPARAM_INFO
	.align		4
.L_109:
        /*0038*/ 	.byte	0x04, 0x17
        /*003a*/ 	.short	(.L_111 - .L_110)
.L_110:
        /*003c*/ 	.word	0x00000000
        /*0040*/ 	.short	0x0000
        /*0042*/ 	.short	0x0000
        /*0044*/ 	.byte	0x00, 0xf5, 0x21, 0x00


	//----- nvinfo : EIATTR_SPARSE_MMA_MASK
	.align		4
.L_111:
        /*0048*/ 	.byte	0x03, 0x50
        /*004a*/ 	.short	0x0000


	//----- nvinfo : EIATTR_MAXREG_COUNT
	.align		4
        /*004c*/ 	.byte	0x03, 0x1b
        /*004e*/ 	.short	0x00ff


	//----- nvinfo : EIATTR_MERCURY_ISA_VERSION
	.align		4
        /*0050*/ 	.byte	0x03, 0x5f
        /*0052*/ 	.short	0x0101


	//----- nvinfo : EIATTR_INT_WARP_WIDE_INSTR_OFFSETS
	.align		4
        /*0054*/ 	.byte	0x04, 0x31
        /*0056*/ 	.short	(.L_113 - .L_112)


	//   ....[0]....
.L_112:
        /*0058*/ 	.word	0x00000350


	//----- nvinfo : EIATTR_VRC_CTA_INIT_COUNT
	.align		4
.L_113:
        /*005c*/ 	.byte	0x02, 0x4a
	.zero		1
	.zero		1


	//----- nvinfo : EIATTR_EXIT_INSTR_OFFSETS
	.align		4
        /*0060*/ 	.byte	0x04, 0x1c
        /*0062*/ 	.short	(.L_115 - .L_114)


	//   ....[0]....
.L_114:
        /*0064*/ 	.word	0x00000070


	//   ....[1]....
        /*0068*/ 	.word	0x000003f0


	//----- nvinfo : EIATTR_CRS_STACK_SIZE
	.align		4
.L_115:
        /*006c*/ 	.byte	0x04, 0x1e
        /*006e*/ 	.short	(.L_117 - .L_116)
.L_116:
        /*0070*/ 	.word	0x00000000


	//----- nvinfo : EIATTR_CBANK_PARAM_SIZE
	.align		4
.L_117:
        /*0074*/ 	.byte	0x03, 0x19
        /*0076*/ 	.short	0x001c


	//----- nvinfo : EIATTR_PARAM_CBANK
	.align		4
        /*0078*/ 	.byte	0x04, 0x0a
        /*007a*/ 	.short	(.L_119 - .L_118)
	.align		4
.L_118:
        /*007c*/ 	.word	index@(.nv.constant0._Z19pathological_kernelPfS_Pii)
        /*0080*/ 	.short	0x0380
        /*0082*/ 	.short	0x001c


	//----- nvinfo : EIATTR_SW_WAR
	.align		4
.L_119:
        /*0084*/ 	.byte	0x04, 0x36
        /*0086*/ 	.short	(.L_121 - .L_120)
.L_120:
        /*0088*/ 	.word	0x00000008
.L_121:


//--------------------- .nv.info._Z20cached_access_kernelPfS_S_ii --------------------------
	.section	.nv.info._Z20cached_access_kernelPfS_S_ii,"",@"SHT_CUDA_INFO"
	.sectionflags	@""
	.align	4


	//----- nvinfo : EIATTR_CUDA_API_VERSION
	.align		4
        /*0000*/ 	.byte	0x04, 0x37
        /*0002*/ 	.short	(.L_123 - .L_122)
.L_122:
        /*0004*/ 	.word	0x00000082


	//----- nvinfo : EIATTR_KPARAM_INFO
	.align		4
.L_123:
        /*0008*/ 	.byte	0x04, 0x17
        /*000a*/ 	.short	(.L_125 - .L_124)
.L_124:
        /*000c*/ 	.word	0x00000000
        /*0010*/ 	.short	0x0004
        /*0012*/ 	.short	0x001c
        /*0014*/ 	.byte	0x00, 0xf0, 0x11, 0x00


	//----- nvinfo : EIATTR_KPARAM_INFO
	.align		4
.L_125:
        /*0018*/ 	.byte	0x04, 0x17
        /*001a*/ 	.short	(.L_127 - .L_126)
.L_126:
        /*001c*/ 	.word	0x00000000
        /*0020*/ 	.short	0x0003
        /*0022*/ 	.short	0x0018
        /*0024*/ 	.byte	0x00, 0xf0, 0x11, 0x00


	//----- nvinfo : EIATTR_KPARAM_INFO
	.align		4
.L_127:
        /*0028*/ 	.byte	0x04, 0x17
        /*002a*/ 	.short	(.L_129 - .L_128)
.L_128:
        /*002c*/ 	.word	0x00000000
        /*0030*/ 	.short	0x0002
        /*0032*/ 	.short	0x0010
        /*0034*/ 	.byte	0x00, 0xf5, 0x21, 0x00


	//----- nvinfo : EIATTR_KPARAM_INFO
	.align		4
.L_129:
        /*0038*/ 	.byte	0x04, 0x17
        /*003a*/ 	.short	(.L_131 - .L_130)
.L_130:
        /*003c*/ 	.word	0x00000000
        /*0040*/ 	.short	0x0001
        /*0042*/ 	.short	0x0008
        /*0044*/ 	.byte	0x00, 0xf5, 0x21, 0x00


	//----- nvinfo : EIATTR_KPARAM_INFO
	.align		4
.L_131:
        /*0048*/ 	.byte	0x04, 0x17
        /*004a*/ 	.short	(.L_133 - .L_132)
.L_132:
        /*004c*/ 	.word	0x00000000
        /*0050*/ 	.short	0x0000
        /*0052*/ 	.short	0x0000
        /*0054*/ 	.byte	0x00, 0xf5, 0x21, 0x00


	//----- nvinfo : EIATTR_SPARSE_MMA_MASK
	.align		4
.L_133:
        /*0058*/ 	.byte	0x03, 0x50
        /*005a*/ 	.short	0x0000


	//----- nvinfo : EIATTR_MAXREG_COUNT
	.align		4
        /*005c*/ 	.byte	0x03, 0x1b
        /*005e*/ 	.short	0x00ff


	//----- nvinfo : EIATTR_MERCURY_ISA_VERSION
	.align		4
        /*0060*/ 	.byte	0x03, 0x5f
        /*0062*/ 	.short	0x0101


	//----- nvinfo : EIATTR_VRC_CTA_INIT_COUNT
	.align		4
        /*0064*/ 	.byte	0x02, 0x4a
	.zero		1
	.zero		1


	//----- nvinfo : EIATTR_EXIT_INSTR_OFFSETS
	.align		4
        /*0068*/ 	.byte	0x04, 0x1c
        /*006a*/ 	.short	(.L_135 - .L_134)


	//   ....[0]....
.L_134:
        /*006c*/ 	.word	0x00000070


	//   ....[1]....
        /*0070*/ 	.word	0x000007c0


	//----- nvinfo : EIATTR_CBANK_PARAM_SIZE
	.align		4
.L_135:
        /*0074*/ 	.byte	0x03, 0x19
        /*0076*/ 	.short	0x0020


	//----- nvinfo : EIATTR_PARAM_CBANK
	.align		4
        /*0078*/ 	.byte	0x04, 0x0a
        /*007a*/ 	.short	(.L_137 - .L_136)
	.align		4
.L_136:
        /*007c*/ 	.word	index@(.nv.constant0._Z20cached_access_kernelPfS_S_ii)
        /*0080*/ 	.short	0x0380
        /*0082*/ 	.short	0x0020


	//----- nvinfo : EIATTR_SW_WAR
	.align		4
.L_137:
        /*0084*/ 	.byte	0x04, 0x36
        /*0086*/ 	.short	(.L_139 - .L_138)
.L_138:
        /*0088*/ 	.word	0x00000008
.L_139:


//--------------------- .nv.info._Z24excessive_traffic_kernelPfS_S_ii --------------------------
	.section	.nv.info._Z24excessive_traffic_kernelPfS_S_ii,"",@"SHT_CUDA_INFO"
	.sectionflags	@""
	.align	4


	//----- nvinfo : EIATTR_CUDA_API_VERSION
	.align		4
        /*0000*/ 	.byte	0x04, 0x37
        /*0002*/ 	.short	(.L_141 - .L_140)
.L_140:
        /*0004*/ 	.word	0x00000082


	//----- nvinfo : EIATTR_KPARAM_INFO
	.align		4
.L_141:
        /*0008*/ 	.byte	0x04, 0x17
        /*000a*/ 	.short	(.L_143 - .L_142)
.L_142:
        /*000c*/ 	.word	0x00000000
        /*0010*/ 	.short	0x0004
        /*0012*/ 	.short	0x001c
        /*0014*/ 	.byte	0x00, 0xf0, 0x11, 0x00


	//----- nvinfo : EIATTR_KPARAM_INFO
	.align		4
.L_143:
        /*0018*/ 	.byte	0x04, 0x17
        /*001a*/ 	.short	(.L_145 - .L_144)
.L_144:
        /*001c*/ 	.word	0x00000000
        /*0020*/ 	.short	0x0003
        /*0022*/ 	.short	0x0018
        /*0024*/ 	.byte	0x00, 0xf0, 0x11, 0x00


	//----- nvinfo : EIATTR_KPARAM_INFO
	.align		4
.L_145:
        /*0028*/ 	.byte	0x04, 0x17
        /*002a*/ 	.short	(.L_147 - .L_146)
.L_146:
        /*002c*/ 	.word	0x00000000
        /*0030*/ 	.short	0x0002
        /*0032*/ 	.short	0x0010
        /*0034*/ 	.byte	0x00, 0xf5, 0x21, 0x00


	//----- nvinfo : EIATTR_KPARAM_INFO
	.align		4
.L_147:
        /*0038*/ 	.byte	0x04, 0x17
        /*003a*/ 	.short	(.L_149 - .L_148)
.L_148:
        /*003c*/ 	.word	0x00000000
        /*0040*/ 	.short	0x0001
        /*0042*/ 	.short	0x0008
        /*0044*/ 	.byte	0x00, 0xf5, 0x21, 0x00


	//----- nvinfo : EIATTR_KPARAM_INFO
	.align		4
.L_149:
        /*0048*/ 	.byte	0x04, 0x17
        /*004a*/ 	.short	(.L_151 - .L_150)
.L_150:
        /*004c*/ 	.word	0x00000000
        /*0050*/ 	.short	0x0000
        /*0052*/ 	.short	0x0000
        /*0054*/ 	.byte	0x00, 0xf5, 0x21, 0x00


	//----- nvinfo : EIATTR_SPARSE_MMA_MASK
	.align		4
.L_151:
        /*0058*/ 	.byte	0x03, 0x50
        /*005a*/ 	.short	0x0000


	//----- nvinfo : EIATTR_MAXREG_COUNT
	.align		4
        /*005c*/ 	.byte	0x03, 0x1b
        /*005e*/ 	.short	0x00ff


	//----- nvinfo : EIATTR_MERCURY_ISA_VERSION
	.align		4
        /*0060*/ 	.byte	0x03, 0x5f
        /*0062*/ 	.short	0x0101


	//----- nvinfo : EIATTR_VRC_CTA_INIT_COUNT
	.align		4
        /*0064*/ 	.byte	0x02, 0x4a
	.zero		1
	.zero		1


	//----- nvinfo : EIATTR_EXIT_INSTR_OFFSETS
	.align		4
        /*0068*/ 	.byte	0x04, 0x1c
        /*006a*/ 	.short	(.L_153 - .L_152)


	//   ....[0]....
.L_152:
        /*006c*/ 	.word	0x00000070


	//   ....[1]....
        /*0070*/ 	.word	0x000007c0


	//----- nvinfo : EIATTR_CBANK_PARAM_SIZE
	.align		4
.L_153:
        /*0074*/ 	.byte	0x03, 0x19
        /*0076*/ 	.short	0x0020


	//----- nvinfo : EIATTR_PARAM_CBANK
	.align		4
        /*0078*/ 	.byte	0x04, 0x0a
        /*007a*/ 	.short	(.L_155 - .L_154)
	.align		4
.L_154:
        /*007c*/ 	.word	index@(.nv.constant0._Z24excessive_traffic_kernelPfS_S_ii)
        /*0080*/ 	.short	0x0380
        /*0082*/ 	.short	0x0020


	//----- nvinfo : EIATTR_SW_WAR
	.align		4
.L_155:
        /*0084*/ 	.byte	0x04, 0x36
        /*0086*/ 	.short	(.L_157 - .L_156)
.L_156:
        /*0088*/ 	.word	0x00000008
.L_157:


//--------------------- .nv.info._Z20bank_conflict_kernelPfS_i --------------------------
	.section	.nv.info._Z20bank_conflict_kernelPfS_i,"",@"SHT_CUDA_INFO"
	.sectionflags	@""
	.align	4


	//----- nvinfo : EIATTR_CUDA_API_VERSION
	.align		4
        /*0000*/ 	.byte	0x04, 0x37
        /*0002*/ 	.short	(.L_159 - .L_158)
.L_158:
        /*0004*/ 	.word	0x00000082


	//----- nvinfo : EIATTR_KPARAM_INFO
	.align		4
.L_159:
        /*0008*/ 	.byte	0x04, 0x17
        /*000a*/ 	.short	(.L_161 - .L_160)
.L_160:
        /*000c*/ 	.word	0x00000000
        /*0010*/ 	.short	0x0002
        /*0012*/ 	.short	0x0010
        /*0014*/ 	.byte	0x00, 0xf0, 0x11, 0x00


	//----- nvinfo : EIATTR_KPARAM_INFO
	.align		4
.L_161:
        /*0018*/ 	.byte	0x04, 0x17
        /*001a*/ 	.short	(.L_163 - .L_162)
.L_162:
        /*001c*/ 	.word	0x00000000
        /*0020*/ 	.short	0x0001
        /*0022*/ 	.short	0x0008
        /*0024*/ 	.byte	0x00, 0xf5, 0x21, 0x00


	//----- nvinfo : EIATTR_KPARAM_INFO
	.align		4
.L_163:
        /*0028*/ 	.byte	0x04, 0x17
        /*002a*/ 	.short	(.L_165 - .L_164)
.L_164:
        /*002c*/ 	.word	0x00000000
        /*0030*/ 	.short	0x0000
        /*0032*/ 	.short	0x0000
        /*0034*/ 	.byte	0x00, 0xf5, 0x21, 0x00


	//----- nvinfo : EIATTR_SPARSE_MMA_MASK
	.align		4
.L_165:
        /*0038*/ 	.byte	0x03, 0x50
        /*003a*/ 	.short	0x0000


	//----- nvinfo : EIATTR_MAXREG_COUNT
	.align		4
        /*003c*/ 	.byte	0x03, 0x1b
        /*003e*/ 	.short	0x00ff


	//----- nvinfo : EIATTR_NUM_BARRIERS
	.align		4
        /*0040*/ 	.byte	0x02, 0x4c
        /*0042*/ 	.byte	0x01
	.zero		1


	//----- nvinfo : EIATTR_MERCURY_ISA_VERSION
	.align		4
        /*0044*/ 	.byte	0x03, 0x5f
        /*0046*/ 	.short	0x0101


	//----- nvinfo : EIATTR_VRC_CTA_INIT_COUNT
	.align		4
        /*0048*/ 	.byte	0x02, 0x4a
	.zero		1
	.zero		1


	//----- nvinfo : EIATTR_EXIT_INSTR_OFFSETS
	.align		4
        /*004c*/ 	.byte	0x04, 0x1c
        /*004e*/ 	.short	(.L_167 - .L_166)


	//   ....[0]....
.L_166:
        /*0050*/ 	.word	0x00000070


	//   ....[1]....
        /*0054*/ 	.word	0x000001a0


	//----- nvinfo : EIATTR_CBANK_PARAM_SIZE
	.align		4
.L_167:
        /*0058*/ 	.byte	0x03, 0x19
        /*005a*/ 	.short	0x0014


	//----- nvinfo : EIATTR_PARAM_CBANK
	.align		4
        /*005c*/ 	.byte	0x04, 0x0a
        /*005e*/ 	.short	(.L_169 - .L_168)
	.align		4
.L_168:
        /*0060*/ 	.word	index@(.nv.constant0._Z20bank_conflict_kernelPfS_i)
        /*0064*/ 	.short	0x0380
        /*0066*/ 	.short	0x0014


	//----- nvinfo : EIATTR_SW_WAR
	.align		4
.L_169:
        /*0068*/ 	.byte	0x04, 0x36
        /*006a*/ 	.short	(.L_171 - .L_170)
.L_170:
        /*006c*/ 	.word	0x00000008
.L_171:


//--------------------- .nv.info._Z20random_access_kernelPfS_Pii --------------------------
	.section	.nv.info._Z20random_access_kernelPfS_Pii,"",@"SHT_CUDA_INFO"
	.sectionflags	@""
	.align	4


	//----- nvinfo : EIATTR_CUDA_API_VERSION
	.align		4
        /*0000*/ 	.byte	0x04, 0x37
        /*0002*/ 	.short	(.L_173 - .L_172)
.L_172:
        /*0004*/ 	.word	0x00000082


	//----- nvinfo : EIATTR_KPARAM_INFO
	.align		4
.L_173:
        /*0008*/ 	.byte	0x04, 0x17
        /*000a*/ 	.short	(.L_175 - .L_174)
.L_174:
        /*000c*/ 	.word	0x00000000
        /*0010*/ 	.short	0x0003
        /*0012*/ 	.short	0x0018
        /*0014*/ 	.byte	0x00, 0xf0, 0x11, 0x00


	//----- nvinfo : EIATTR_KPARAM_INFO
	.align		4
.L_175:
        /*0018*/ 	.byte	0x04, 0x17
        /*001a*/ 	.short	(.L_177 - .L_176)
.L_176:
        /*001c*/ 	.word	0x00000000
        /*0020*/ 	.short	0x0002
        /*0022*/ 	.short	0x0010
        /*0024*/ 	.byte	0x00, 0xf5, 0x21, 0x00


	//----- nvinfo : EIATTR_KPARAM_INFO
	.align		4
.L_177:
        /*0028*/ 	.byte	0x04, 0x17
        /*002a*/ 	.short	(.L_179 - .L_178)
.L_178:
        /*002c*/ 	.word	0x00000000
        /*0030*/ 	.short	0x0001
        /*0032*/ 	.short	0x0008
        /*0034*/ 	.byte	0x00, 0xf5, 0x21, 0x00


	//----- nvinfo : EIATTR_KPARAM_INFO
	.align		4
.L_179:
        /*0038*/ 	.byte	0x04, 0x17
        /*003a*/ 	.short	(.L_181 - .L_180)
.L_180:
        /*003c*/ 	.word	0x00000000
        /*0040*/ 	.short	0x0000
        /*0042*/ 	.short	0x0000
        /*0044*/ 	.byte	0x00, 0xf5, 0x21, 0x00


	//----- nvinfo : EIATTR_SPARSE_MMA_MASK
	.align		4
.L_181:
        /*0048*/ 	.byte	0x03, 0x50
        /*004a*/ 	.short	0x0000


	//----- nvinfo : EIATTR_MAXREG_COUNT
	.align		4
        /*004c*/ 	.byte	0x03, 0x1b
        /*004e*/ 	.short	0x00ff


	//----- nvinfo : EIATTR_MERCURY_ISA_VERSION
	.align		4
        /*0050*/ 	.byte	0x03, 0x5f
        /*0052*/ 	.short	0x0101


	//----- nvinfo : EIATTR_VRC_CTA_INIT_COUNT
	.align		4
        /*0054*/ 	.byte	0x02, 0x4a
	.zero		1
	.zero		1


	//----- nvinfo : EIATTR_EXIT_INSTR_OFFSETS
	.align		4
        /*0058*/ 	.byte	0x04, 0x1c
        /*005a*/ 	.short	(.L_183 - .L_182)


	//   ....[0]....
.L_182:
        /*005c*/ 	.word	0x00000070


	//   ....[1]....
        /*0060*/ 	.word	0x00000130


	//----- nvinfo : EIATTR_CBANK_PARAM_SIZE
	.align		4
.L_183:
        /*0064*/ 	.byte	0x03, 0x19
        /*0066*/ 	.short	0x001c


	//----- nvinfo : EIATTR_PARAM_CBANK
	.align		4
        /*0068*/ 	.byte	0x04, 0x0a
        /*006a*/ 	.short	(.L_185 - .L_184)
	.align		4
.L_184:
        /*006c*/ 	.word	index@(.nv.constant0._Z20random_access_kernelPfS_Pii)
        /*0070*/ 	.short	0x0380
        /*0072*/ 	.short	0x001c


	//----- nvinfo : EIATTR_SW_WAR
	.align		4
.L_185:
        /*0074*/ 	.byte	0x04, 0x36
        /*0076*/ 	.short	(.L_187 - .L_186)
.L_186:
        /*0078*/ 	.word	0x00000008
.L_187:


//--------------------- .nv.info._Z21strided_access_kernelPfS_ii --------------------------
	.section	.nv.info._Z21strided_access_kernelPfS_ii,"",@"SHT_CUDA_INFO"
	.sectionflags	@""
	.align	4


	//----- nvinfo : EIATTR_CUDA_API_VERSION
	.align		4
        /*0000*/ 	.byte	0x04, 0x37
        /*0002*/ 	.short	(.L_189 - .L_188)
.L_188:
        /*0004*/ 	.word	0x00000082


	//----- nvinfo : EIATTR_KPARAM_INFO
	.align		4
.L_189:
        /*0008*/ 	.byte	0x04, 0x17
        /*000a*/ 	.short	(.L_191 - .L_190)
.L_190:
        /*000c*/ 	.word	0x00000000
        /*0010*/ 	.short	0x0003
        /*0012*/ 	.short	0x0014
        /*0014*/ 	.byte	0x00, 0xf0, 0x11, 0x00


	//----- nvinfo : EIATTR_KPARAM_INFO
	.align		4
.L_191:
        /*0018*/ 	.byte	0x04, 0x17
        /*001a*/ 	.short	(.L_193 - .L_192)
.L_192:
        /*001c*/ 	.word	0x00000000
        /*0020*/ 	.short	0x0002
        /*0022*/ 	.short	0x0010
        /*0024*/ 	.byte	0x00, 0xf0, 0x11, 0x00


	//----- nvinfo : EIATTR_KPARAM_INFO
	.align		4
.L_193:
        /*0028*/ 	.byte	0x04, 0x17
        /*002a*/ 	.short	(.L_195 - .L_194)
.L_194:
        /*002c*/ 	.word	0x00000000
        /*0030*/ 	.short	0x0001
        /*0032*/ 	.short	0x0008
        /*0034*/ 	.byte	0x00, 0xf5, 0x21, 0x00


	//----- nvinfo : EIATTR_KPARAM_INFO
	.align		4
.L_195:
        /*0038*/ 	.byte	0x04, 0x17
        /*003a*/ 	.short	(.L_197 - .L_196)
.L_196:
        /*003c*/ 	.word	0x00000000
        /*0040*/ 	.short	0x0000
        /*0042*/ 	.short	0x0000
        /*0044*/ 	.byte	0x00, 0xf5, 0x21, 0x00


	//----- nvinfo : EIATTR_SPARSE_MMA_MASK
	.align		4
.L_197:
        /*0048*/ 	.byte	0x03, 0x50
        /*004a*/ 	.short	0x0000


	//----- nvinfo : EIATTR_MAXREG_COUNT
	.align		4
        /*004c*/ 	.byte	0x03, 0x1b
        /*004e*/ 	.short	0x00ff


	//----- nvinfo : EIATTR_MERCURY_ISA_VERSION
	.align		4
        /*0050*/ 	.byte	0x03, 0x5f
        /*0052*/ 	.short	0x0101


	//----- nvinfo : EIATTR_VRC_CTA_INIT_COUNT
	.align		4
        /*0054*/ 	.byte	0x02, 0x4a
	.zero		1
	.zero		1


	//----- nvinfo : EIATTR_EXIT_INSTR_OFFSETS
	.align		4
        /*0058*/ 	.byte	0x04, 0x1c
        /*005a*/ 	.short	(.L_199 - .L_198)


	//   ....[0]....
.L_198:
        /*005c*/ 	.word	0x00000190


	//   ....[1]....
        /*0060*/ 	.word	0x00000270


	//----- nvinfo : EIATTR_CBANK_PARAM_SIZE
	.align		4
.L_199:
        /*0064*/ 	.byte	0x03, 0x19
        /*0066*/ 	.short	0x0018


	//----- nvinfo : EIATTR_PARAM_CBANK
	.align		4
        /*0068*/ 	.byte	0x04, 0x0a
        /*006a*/ 	.short	(.L_201 - .L_200)
	.align		4
.L_200:
        /*006c*/ 	.word	index@(.nv.constant0._Z21strided_access_kernelPfS_ii)
        /*0070*/ 	.short	0x0380
        /*0072*/ 	.short	0x0018


	//----- nvinfo : EIATTR_SW_WAR
	.align		4
.L_201:
        /*0074*/ 	.byte	0x04, 0x36
        /*0076*/ 	.short	(.L_203 - .L_202)
.L_202:
        /*0078*/ 	.word	0x00000008
.L_203:


//--------------------- .nv.info._Z23coalesced_access_kernelPfS_i --------------------------
	.section	.nv.info._Z23coalesced_access_kernelPfS_i,"",@"SHT_CUDA_INFO"
	.sectionflags	@""
	.align	4


	//----- nvinfo : EIATTR_CUDA_API_VERSION
	.align		4
        /*0000*/ 	.byte	0x04, 0x37
        /*0002*/ 	.short	(.L_205 - .L_204)
.L_204:
        /*0004*/ 	.word	0x00000082


	//----- nvinfo : EIATTR_KPARAM_INFO
	.align		4
.L_205:
        /*0008*/ 	.byte	0x04, 0x17
        /*000a*/ 	.short	(.L_207 - .L_206)
.L_206:
        /*000c*/ 	.word	0x00000000
        /*0010*/ 	.short	0x0002
        /*0012*/ 	.short	0x0010
        /*0014*/ 	.byte	0x00, 0xf0, 0x11, 0x00


	//----- nvinfo : EIATTR_KPARAM_INFO
	.align		4
.L_207:
        /*0018*/ 	.byte	0x04, 0x17
        /*001a*/ 	.short	(.L_209 - .L_208)
.L_208:
        /*001c*/ 	.word	0x00000000
        /*0020*/ 	.short	0x0001
        /*0022*/ 	.short	0x0008
        /*0024*/ 	.byte	0x00, 0xf5, 0x21, 0x00


	//----- nvinfo : EIATTR_KPARAM_INFO
	.align		4
.L_209:
        /*0028*/ 	.byte	0x04, 0x17
        /*002a*/ 	.short	(.L_211 - .L_210)
.L_210:
        /*002c*/ 	.word	0x00000000
        /*0030*/ 	.short	0x0000
        /*0032*/ 	.short	0x0000
        /*0034*/ 	.byte	0x00, 0xf5, 0x21, 0x00


	//----- nvinfo : EIATTR_SPARSE_MMA_MASK
	.align		4
.L_211:
        /*0038*/ 	.byte	0x03, 0x50
        /*003a*/ 	.short	0x0000


	//----- nvinfo : EIATTR_MAXREG_COUNT
	.align		4
        /*003c*/ 	.byte	0x03, 0x1b
        /*003e*/ 	.short	0x00ff


	//----- nvinfo : EIATTR_MERCURY_ISA_VERSION
	.align		4
        /*0040*/ 	.byte	0x03, 0x5f
        /*0042*/ 	.short	0x0101


	//----- nvinfo : EIATTR_VRC_CTA_INIT_COUNT
	.align		4
        /*0044*/ 	.byte	0x02, 0x4a
	.zero		1
	.zero		1


	//----- nvinfo : EIATTR_EXIT_INSTR_OFFSETS
	.align		4
        /*0048*/ 	.byte	0x04, 0x1c
        /*004a*/ 	.short	(.L_213 - .L_212)


	//   ....[0]....
.L_212:
        /*004c*/ 	.word	0x00000070


	//   ....[1]....
        /*0050*/ 	.word	0x00000100


	//----- nvinfo : EIATTR_CBANK_PARAM_SIZE
	.align		4
.L_213:
        /*0054*/ 	.byte	0x03, 0x19
        /*0056*/ 	.short	0x0014


	//----- nvinfo : EIATTR_PARAM_CBANK
	.align		4
        /*0058*/ 	.byte	0x04, 0x0a
        /*005a*/ 	.short	(.L_215 - .L_214)
	.align		4
.L_214:
        /*005c*/ 	.word	index@(.nv.constant0._Z23coalesced_access_kernelPfS_i)
        /*0060*/ 	.short	0x0380
        /*0062*/ 	.short	0x0014


	//----- nvinfo : EIATTR_SW_WAR
	.align		4
.L_215:
        /*0064*/ 	.byte	0x04, 0x36
        /*0066*/ 	.short	(.L_217 - .L_216)
.L_216:
        /*0068*/ 	.word	0x00000008
.L_217:


//--------------------- .nv.info._Z33deadlock_producer_consumer_kernelPi --------------------------
	.section	.nv.info._Z33deadlock_producer_consumer_kernelPi,"",@"SHT_CUDA_INFO"
	.sectionflags	@""
	.align	4


	//----- nvinfo : EIATTR_CUDA_API_VERSION
	.align		4
        /*0000*/ 	.byte	0x04, 0x37
        /*0002*/ 	.short	(.L_219 - .L_218)
.L_218:
        /*0004*/ 	.word	0x00000082


	//----- nvinfo : EIATTR_KPARAM_INFO
	.align		4
.L_219:
        /*0008*/ 	.byte	0x04, 0x17
        /*000a*/ 	.short	(.L_221 - .L_220)
.L_220:
        /*000c*/ 	.word	0x00000000
        /*0010*/ 	.short	0x0000
        /*0012*/ 	.short	0x0000
        /*0014*/ 	.byte	0x00, 0xf5, 0x21, 0x00


	//----- nvinfo : EIATTR_SPARSE_MMA_MASK
	.align		4
.L_221:
        /*0018*/ 	.byte	0x03, 0x50
        /*001a*/ 	.short	0x0000


	//----- nvinfo : EIATTR_MAXREG_COUNT
	.align		4
        /*001c*/ 	.byte	0x03, 0x1b
        /*001e*/ 	.short	0x00ff


	//----- nvinfo : EIATTR_MERCURY_ISA_VERSION
	.align		4
        /*0020*/ 	.byte	0x03, 0x5f
        /*0022*/ 	.short	0x0101


	//----- nvinfo : EIATTR_VRC_CTA_INIT_COUNT
	.align		4
        /*0024*/ 	.byte	0x02, 0x4a
	.zero		1
	.zero		1


	//----- nvinfo : EIATTR_EXIT_INSTR_OFFSETS
	.align		4
        /*0028*/ 	.byte	0x04, 0x1c
        /*002a*/ 	.short	(.L_223 - .L_222)


	//   ....[0]....
.L_222:
        /*002c*/ 	.word	0x00000110


	//----- nvinfo : EIATTR_CRS_STACK_SIZE
	.align		4
.L_223:
        /*0030*/ 	.byte	0x04, 0x1e
        /*0032*/ 	.short	(.L_225 - .L_224)
.L_224:
        /*0034*/ 	.word	0x00000000


	//----- nvinfo : EIATTR_CBANK_PARAM_SIZE
	.align		4
.L_225:
        /*0038*/ 	.byte	0x03, 0x19
        /*003a*/ 	.short	0x0008


	//----- nvinfo : EIATTR_PARAM_CBANK
	.align		4
        /*003c*/ 	.byte	0x04, 0x0a
        /*003e*/ 	.short	(.L_227 - .L_226)
	.align		4
.L_226:
        /*0040*/ 	.word	index@(.nv.constant0._Z33deadlock_producer_consumer_kernelPi)
        /*0044*/ 	.short	0x0380
        /*0046*/ 	.short	0x0008


	//----- nvinfo : EIATTR_SW_WAR
	.align		4
.L_227:
        /*0048*/ 	.byte	0x04, 0x36
        /*004a*/ 	.short	(.L_229 - .L_228)
.L_228:
        /*004c*/ 	.word	0x00000008
.L_229:


//--------------------- .nv.info._Z24deadlock_spinlock_kernelPi --------------------------
	.section	.nv.info._Z24deadlock_spinlock_kernelPi,"",@"SHT_CUDA_INFO"
	.sectionflags	@""
	.align	4


	//----- nvinfo : EIATTR_CUDA_API_VERSION
	.align		4
        /*0000*/ 	.byte	0x04, 0x37
        /*0002*/ 	.short	(.L_231 - .L_230)
.L_230:
        /*0004*/ 	.word	0x00000082


	//----- nvinfo : EIATTR_KPARAM_INFO
	.align		4
.L_231:
        /*0008*/ 	.byte	0x04, 0x17
        /*000a*/ 	.short	(.L_233 - .L_232)
.L_232:
        /*000c*/ 	.word	0x00000000
        /*0010*/ 	.short	0x0000
        /*0012*/ 	.short	0x0000
        /*0014*/ 	.byte	0x00, 0xf5, 0x21, 0x00


	//----- nvinfo : EIATTR_SPARSE_MMA_MASK
	.align		4
.L_233:
        /*0018*/ 	.byte	0x03, 0x50
        /*001a*/ 	.short	0x0000


	//----- nvinfo : EIATTR_MAXREG_COUNT
	.align		4
        /*001c*/ 	.byte	0x03, 0x1b
        /*001e*/ 	.short	0x00ff


	//----- nvinfo : EIATTR_MERCURY_ISA_VERSION
	.align		4
        /*0020*/ 	.byte	0x03, 0x5f
        /*0022*/ 	.short	0x0101


	//----- nvinfo : EIATTR_INT_WARP_WIDE_INSTR_OFFSETS
	.align		4
        /*0024*/ 	.byte	0x04, 0x31
        /*0026*/ 	.short	(.L_235 - .L_234)


	//   ....[0]....
.L_234:
        /*0028*/ 	.word	0x00000030


	//----- nvinfo : EIATTR_VRC_CTA_INIT_COUNT
	.align		4
.L_235:
        /*002c*/ 	.byte	0x02, 0x4a
	.zero		1
	.zero		1


	//----- nvinfo : EIATTR_EXIT_INSTR_OFFSETS
	.align		4
        /*0030*/ 	.byte	0x04, 0x1c
        /*0032*/ 	.short	(.L_237 - .L_236)


	//   ....[0]....
.L_236:
        /*0034*/ 	.word	0x00000090


	//----- nvinfo : EIATTR_CBANK_PARAM_SIZE
	.align		4
.L_237:
        /*0038*/ 	.byte	0x03, 0x19
        /*003a*/ 	.short	0x0008


	//----- nvinfo : EIATTR_PARAM_CBANK
	.align		4
        /*003c*/ 	.byte	0x04, 0x0a
        /*003e*/ 	.short	(.L_239 - .L_238)
	.align		4
.L_238:
        /*0040*/ 	.word	index@(.nv.constant0._Z24deadlock_spinlock_kernelPi)
        /*0044*/ 	.short	0x0380
        /*0046*/ 	.short	0x0008


	//----- nvinfo : EIATTR_SW_WAR
	.align		4
.L_239:
        /*0048*/ 	.byte	0x04, 0x36
        /*004a*/ 	.short	(.L_241 - .L_240)
.L_240:
        /*004c*/ 	.word	0x00000008
.L_241:


//--------------------- .nv.info._Z27deadlock_syncthreads_kernelPi --------------------------
	.section	.nv.info._Z27deadlock_syncthreads_kernelPi,"",@"SHT_CUDA_INFO"
	.sectionflags	@""
	.align	4


	//----- nvinfo : EIATTR_CUDA_API_VERSION
	.align		4
        /*0000*/ 	.byte	0x04, 0x37
        /*0002*/ 	.short	(.L_243 - .L_242)
.L_242:
        /*0004*/ 	.word	0x00000082


	//----- nvinfo : EIATTR_KPARAM_INFO
	.align		4
.L_243:
        /*0008*/ 	.byte	0x04, 0x17
        /*000a*/ 	.short	(.L_245 - .L_244)
.L_244:
        /*000c*/ 	.word	0x00000000
        /*0010*/ 	.short	0x0000
        /*0012*/ 	.short	0x0000
        /*0014*/ 	.byte	0x00, 0xf5, 0x21, 0x00


	//----- nvinfo : EIATTR_SPARSE_MMA_MASK
	.align		4
.L_245:
        /*0018*/ 	.byte	0x03, 0x50
        /*001a*/ 	.short	0x0000


	//----- nvinfo : EIATTR_MAXREG_COUNT
	.align		4
        /*001c*/ 	.byte	0x03, 0x1b
        /*001e*/ 	.short	0x00ff


	//----- nvinfo : EIATTR_MERCURY_ISA_VERSION
	.align		4
        /*0020*/ 	.byte	0x03, 0x5f
        /*0022*/ 	.short	0x0101


	//----- nvinfo : EIATTR_VRC_CTA_INIT_COUNT
	.align		4
        /*0024*/ 	.byte	0x02, 0x4a
	.zero		1
	.zero		1


	//----- nvinfo : EIATTR_EXIT_INSTR_OFFSETS
	.align		4
        /*0028*/ 	.byte	0x04, 0x1c
        /*002a*/ 	.short	(.L_247 - .L_246)


	//   ....[0]....
.L_246:
        /*002c*/ 	.word	0x00000030


	//   ....[1]....
        /*0030*/ 	.word	0x00000090


	//----- nvinfo : EIATTR_CBANK_PARAM_SIZE
	.align		4
.L_247:
        /*0034*/ 	.byte	0x03, 0x19
        /*0036*/ 	.short	0x0008


	//----- nvinfo : EIATTR_PARAM_CBANK
	.align		4
        /*0038*/ 	.byte	0x04, 0x0a
        /*003a*/ 	.short	(.L_249 - .L_248)
	.align		4
.L_248:
        /*003c*/ 	.word	index@(.nv.constant0._Z27deadlock_syncthreads_kernelPi)
        /*0040*/ 	.short	0x0380
        /*0042*/ 	.short	0x0008


	//----- nvinfo : EIATTR_SW_WAR
	.align		4
.L_249:
        /*0044*/ 	.byte	0x04, 0x36
        /*0046*/ 	.short	(.L_251 - .L_250)
.L_250:
        /*0048*/ 	.word	0x00000008
.L_251:


//--------------------- .nv.info._Z24extreme_divergent_kernelPfS_i --------------------------
	.section	.nv.info._Z24extreme_divergent_kernelPfS_i,"",@"SHT_CUDA_INFO"
	.sectionflags	@""
	.align	4


	//----- nvinfo : EIATTR_CUDA_API_VERSION
	.align		4
        /*0000*/ 	.byte	0x04, 0x37
        /*0002*/ 	.short	(.L_253 - .L_252)
.L_252:
        /*0004*/ 	.word	0x00000082


	//----- nvinfo : EIATTR_KPARAM_INFO
	.align		4
.L_253:
        /*0008*/ 	.byte	0x04, 0x17
        /*000a*/ 	.short	(.L_255 - .L_254)
.L_254:
        /*000c*/ 	.word	0x00000000
        /*0010*/ 	.short	0x0002
        /*0012*/ 	.short	0x0010
        /*0014*/ 	.byte	0x00, 0xf0, 0x11, 0x00


	//----- nvinfo : EIATTR_KPARAM_INFO
	.align		4
.L_255:
        /*0018*/ 	.byte	0x04, 0x17
        /*001a*/ 	.short	(.L_257 - .L_256)
.L_256:
        /*001c*/ 	.word	0x00000000
        /*0020*/ 	.short	0x0001
        /*0022*/ 	.short	0x0008
        /*0024*/ 	.byte	0x00, 0xf5, 0x21, 0x00


	//----- nvinfo : EIATTR_KPARAM_INFO
	.align		4
.L_257:
        /*0028*/ 	.byte	0x04, 0x17
        /*002a*/ 	.short	(.L_259 - .L_258)
.L_258:
        /*002c*/ 	.word	0x00000000
        /*0030*/ 	.short	0x0000
        /*0032*/ 	.short	0x0000
        /*0034*/ 	.byte	0x00, 0xf5, 0x21, 0x00


	//----- nvinfo : EIATTR_SPARSE_MMA_MASK
	.align		4
.L_259:
        /*0038*/ 	.byte	0x03, 0x50
        /*003a*/ 	.short	0x0000


	//----- nvinfo : EIATTR_MAXREG_COUNT
	.align		4
        /*003c*/ 	.byte	0x03, 0x1b
        /*003e*/ 	.short	0x00ff


	//----- nvinfo : EIATTR_MERCURY_ISA_VERSION
	.align		4
        /*0040*/ 	.byte	0x03, 0x5f
        /*0042*/ 	.short	0x0101


	//----- nvinfo : EIATTR_VRC_CTA_INIT_COUNT
	.align		4
        /*0044*/ 	.byte	0x02, 0x4a
	.zero		1
	.zero		1


	//----- nvinfo : EIATTR_EXIT_INSTR_OFFSETS
	.align		4
        /*0048*/ 	.byte	0x04, 0x1c
        /*004a*/ 	.short	(.L_261 - .L_260)


	//   ....[0]....
.L_260:
        /*004c*/ 	.word	0x00000070


	//   ....[1]....
        /*0050*/ 	.word	0x00000270


	//----- nvinfo : EIATTR_CRS_STACK_SIZE
	.align		4
.L_261:
        /*0054*/ 	.byte	0x04, 0x1e
        /*0056*/ 	.short	(.L_263 - .L_262)
.L_262:
        /*0058*/ 	.word	0x00000000


	//----- nvinfo : EIATTR_CBANK_PARAM_SIZE
	.align		4
.L_263:
        /*005c*/ 	.byte	0x03, 0x19
        /*005e*/ 	.short	0x0014


	//----- nvinfo : EIATTR_PARAM_CBANK
	.align		4
        /*0060*/ 	.byte	0x04, 0x0a
        /*0062*/ 	.short	(.L_265 - .L_264)
	.align		4
.L_264:
        /*0064*/ 	.word	index@(.nv.constant0._Z24extreme_divergent_kernelPfS_i)
        /*0068*/ 	.short	0x0380
        /*006a*/ 	.short	0x0014


	//----- nvinfo : EIATTR_SW_WAR
	.align		4
.L_265:
        /*006c*/ 	.byte	0x04, 0x36
        /*006e*/ 	.short	(.L_267 - .L_266)
.L_266:
        /*0070*/ 	.word	0x00000008
.L_267:


//--------------------- .nv.info._Z14uniform_kernelPfS_i --------------------------
	.section	.nv.info._Z14uniform_kernelPfS_i,"",@"SHT_CUDA_INFO"
	.sectionflags	@""
	.align	4


	//----- nvinfo : EIATTR_CUDA_API_VERSION
	.align		4
        /*0000*/ 	.byte	0x04, 0x37
        /*0002*/ 	.short	(.L_269 - .L_268)
.L_268:
        /*0004*/ 	.word	0x00000082


	//----- nvinfo : EIATTR_KPARAM_INFO
	.align		4
.L_269:
        /*0008*/ 	.byte	0x04, 0x17
        /*000a*/ 	.short	(.L_271 - .L_270)
.L_270:
        /*000c*/ 	.word	0x00000000
        /*0010*/ 	.short	0x0002
        /*0012*/ 	.short	0x0010
        /*0014*/ 	.byte	0x00, 0xf0, 0x11, 0x00


	//----- nvinfo : EIATTR_KPARAM_INFO
	.align		4
.L_271:
        /*0018*/ 	.byte	0x04, 0x17
        /*001a*/ 	.short	(.L_273 - .L_272)
.L_272:
        /*001c*/ 	.word	0x00000000
        /*0020*/ 	.short	0x0001
        /*0022*/ 	.short	0x0008
        /*0024*/ 	.byte	0x00, 0xf5, 0x21, 0x00


	//----- nvinfo : EIATTR_KPARAM_INFO
	.align		4
.L_273:
        /*0028*/ 	.byte	0x04, 0x17
        /*002a*/ 	.short	(.L_275 - .L_274)
.L_274:
        /*002c*/ 	.word	0x00000000
        /*0030*/ 	.short	0x0000
        /*0032*/ 	.short	0x0000
        /*0034*/ 	.byte	0x00, 0xf5, 0x21, 0x00


	//----- nvinfo : EIATTR_SPARSE_MMA_MASK
	.align		4
.L_275:
        /*0038*/ 	.byte	0x03, 0x50
        /*003a*/ 	.short	0x0000


	//----- nvinfo : EIATTR_MAXREG_COUNT
	.align		4
        /*003c*/ 	.byte	0x03, 0x1b
        /*003e*/ 	.short	0x00ff


	//----- nvinfo : EIATTR_MERCURY_ISA_VERSION
	.align		4
        /*0040*/ 	.byte	0x03, 0x5f
        /*0042*/ 	.short	0x0101


	//----- nvinfo : EIATTR_VRC_CTA_INIT_COUNT
	.align		4
        /*0044*/ 	.byte	0x02, 0x4a
	.zero		1
	.zero		1


	//----- nvinfo : EIATTR_EXIT_INSTR_OFFSETS
	.align		4
        /*0048*/ 	.byte	0x04, 0x1c
        /*004a*/ 	.short	(.L_277 - .L_276)


	//   ....[0]....
.L_276:
        /*004c*/ 	.word	0x00000070


	//   ....[1]....
        /*0050*/ 	.word	0x00000120


	//----- nvinfo : EIATTR_CBANK_PARAM_SIZE
	.align		4
.L_277:
        /*0054*/ 	.byte	0x03, 0x19
        /*0056*/ 	.short	0x0014


	//----- nvinfo : EIATTR_PARAM_CBANK
	.align		4
        /*0058*/ 	.byte	0x04, 0x0a
        /*005a*/ 	.short	(.L_279 - .L_278)
	.align		4
.L_278:
        /*005c*/ 	.word	index@(.nv.constant0._Z14uniform_kernelPfS_i)
        /*0060*/ 	.short	0x0380
        /*0062*/ 	.short	0x0014


	//----- nvinfo : EIATTR_SW_WAR
	.align		4
.L_279:
        /*0064*/ 	.byte	0x04, 0x36
        /*0066*/ 	.short	(.L_281 - .L_280)
.L_280:
        /*0068*/ 	.word	0x00000008
.L_281:


//--------------------- .nv.info._Z16divergent_kernelPfS_i --------------------------
	.section	.nv.info._Z16divergent_kernelPfS_i,"",@"SHT_CUDA_INFO"
	.sectionflags	@""
	.align	4


	//----- nvinfo : EIATTR_CUDA_API_VERSION
	.align		4
        /*0000*/ 	.byte	0x04, 0x37
        /*0002*/ 	.short	(.L_283 - .L_282)
.L_282:
        /*0004*/ 	.word	0x00000082


	//----- nvinfo : EIATTR_KPARAM_INFO
	.align		4
.L_283:
        /*0008*/ 	.byte	0x04, 0x17
        /*000a*/ 	.short	(.L_285 - .L_284)
.L_284:
        /*000c*/ 	.word	0x00000000
        /*0010*/ 	.short	0x0002
        /*0012*/ 	.short	0x0010
        /*0014*/ 	.byte	0x00, 0xf0, 0x11, 0x00


	//----- nvinfo : EIATTR_KPARAM_INFO
	.align		4
.L_285:
        /*0018*/ 	.byte	0x04, 0x17
        /*001a*/ 	.short	(.L_287 - .L_286)
.L_286:
        /*001c*/ 	.word	0x00000000
        /*0020*/ 	.short	0x0001
        /*0022*/ 	.short	0x0008
        /*0024*/ 	.byte	0x00, 0xf5, 0x21, 0x00


	//----- nvinfo : EIATTR_KPARAM_INFO
	.align		4
.L_287:
        /*0028*/ 	.byte	0x04, 0x17
        /*002a*/ 	.short	(.L_289 - .L_288)
.L_288:
        /*002c*/ 	.word	0x00000000
        /*0030*/ 	.short	0x0000
        /*0032*/ 	.short	0x0000
        /*0034*/ 	.byte	0x00, 0xf5, 0x21, 0x00


	//----- nvinfo : EIATTR_SPARSE_MMA_MASK
	.align		4
.L_289:
        /*0038*/ 	.byte	0x03, 0x50
        /*003a*/ 	.short	0x0000


	//----- nvinfo : EIATTR_MAXREG_COUNT
	.align		4
        /*003c*/ 	.byte	0x03, 0x1b
        /*003e*/ 	.short	0x00ff


	//----- nvinfo : EIATTR_MERCURY_ISA_VERSION
	.align		4
        /*0040*/ 	.byte	0x03, 0x5f
        /*0042*/ 	.short	0x0101


	//----- nvinfo : EIATTR_VRC_CTA_INIT_COUNT
	.align		4
        /*0044*/ 	.byte	0x02, 0x4a
	.zero		1
	.zero		1


	//----- nvinfo : EIATTR_EXIT_INSTR_OFFSETS
	.align		4
        /*0048*/ 	.byte	0x04, 0x1c
        /*004a*/ 	.short	(.L_291 - .L_290)


	//   ....[0]....
.L_290:
        /*004c*/ 	.word	0x00000070


	//   ....[1]....
        /*0050*/ 	.word	0x00000110


	//   ....[2]....
        /*0054*/ 	.word	0x00000170


	//   ....[3]....
        /*0058*/ 	.word	0x000001d0


	//   ....[4]....
        /*005c*/ 	.word	0x00000220


	//----- nvinfo : EIATTR_CBANK_PARAM_SIZE
	.align		4
.L_291:
        /*0060*/ 	.byte	0x03, 0x19
        /*0062*/ 	.short	0x0014


	//----- nvinfo : EIATTR_PARAM_CBANK
	.align		4
        /*0064*/ 	.byte	0x04, 0x0a
        /*0066*/ 	.short	(.L_293 - .L_292)
	.align		4
.L_292:
        /*0068*/ 	.word	index@(.nv.constant0._Z16divergent_kernelPfS_i)
        /*006c*/ 	.short	0x0380
        /*006e*/ 	.short	0x0014


	//----- nvinfo : EIATTR_SW_WAR
	.align		4
.L_293:
        /*0070*/ 	.byte	0x04, 0x36
        /*0072*/ 	.short	(.L_295 - .L_294)
.L_294:
        /*0074*/ 	.word	0x00000008
.L_295:


//--------------------- .nv.callgraph             --------------------------
	.section	.nv.callgraph,"",@"SHT_CUDA_CALLGRAPH"
	.align	4
	.sectionentsize	8
	.align		4
        /*0000*/ 	.word	0x00000000
	.align		4
        /*0004*/ 	.word	0xffffffff
	.align		4
        /*0008*/ 	.word	0x00000000
	.align		4
        /*000c*/ 	.word	0xfffffffe
	.align		4
        /*0010*/ 	.word	0x00000000
	.align		4
        /*0014*/ 	.word	0xfffffffd
	.align		4
        /*0018*/ 	.word	0x00000000
	.align		4
        /*001c*/ 	.word	0xfffffffc


//--------------------- .nv.constant4             --------------------------
	.section	.nv.constant4,"a",@progbits
	.align	8
	.align		8
.nv.constant4:
        /*0000*/ 	.dword	spinlock
	.align		8
        /*0008*/ 	.dword	producer_flag


//--------------------- .text._Z16optimized_kernelPfS_Pii --------------------------
	.section	.text._Z16optimized_kernelPfS_Pii,"ax",@progbits
	.align	128
        .global         _Z16optimized_kernelPfS_Pii
        .type           _Z16optimized_kernelPfS_Pii,@function
        .size           _Z16optimized_kernelPfS_Pii,(.L_x_35 - _Z16optimized_kernelPfS_Pii)
        .other          _Z16optimized_kernelPfS_Pii,@"STO_CUDA_ENTRY STV_DEFAULT"
_Z16optimized_kernelPfS_Pii:
.text._Z16optimized_kernelPfS_Pii:
[----:B------:R-:W-:Y:S01]  /*0000*/  LDC R1, c[0x0][0x37c] ;  /* 0x0000df00ff017b82 */ /* 0x000fe20000000800 */
[----:B------:R-:W0:Y:S07]  /*0010*/  S2R R9, SR_TID.X ;  /* 0x0000000000097919 */ /* 0x000e2e0000002100 */
[----:B------:R-:W0:Y:S01]  /*0020*/  S2UR UR4, SR_CTAID.X ;  /* 0x00000000000479c3 */ /* 0x000e220000002500 */
[----:B------:R-:W1:Y:S07]  /*0030*/  LDCU UR5, c[0x0][0x398] ;  /* 0x00007300ff0577ac */ /* 0x000e6e0008000800 */
[----:B------:R-:W0:Y:S02]  /*0040*/  LDC R0, c[0x0][0x360] ;  /* 0x0000d800ff007b82 */ /* 0x000e240000000800 */
[----:B0-----:R-:W-:-:S05]  /*0050*/  IMAD R9, R0, UR4, R9 ;  /* 0x0000000400097c24 */ /* 0x001fca000f8e0209 */
[----:B-1----:R-:W-:-:S13]  /*0060*/  ISETP.GE.AND P0, PT, R9, UR5, PT ;  /* 0x0000000509007c0c */ /* 0x002fda000bf06270 */
[----:B------:R-:W-:Y:S05]  /*0070*/  @P0 EXIT ;  /* 0x000000000000094d */ /* 0x000fea0003800000 */
[----:B------:R-:W0:Y:S01]  /*0080*/  LDC.64 R2, c[0x0][0x380] ;  /* 0x0000e000ff027b82 */ /* 0x000e220000000a00 */
[----:B------:R-:W1:Y:S07]  /*0090*/  LDCU.64 UR4, c[0x0][0x358] ;  /* 0x00006b00ff0477ac */ /* 0x000e6e0008000a00 */
[----:B------:R-:W2:Y:S08]  /*00a0*/  LDC.64 R4, c[0x0][0x390] ;  /* 0x0000e400ff047b82 */ /* 0x000eb00000000a00 */
[----:B------:R-:W3:Y:S01]  /*00b0*/  LDC.64 R6, c[0x0][0x388] ;  /* 0x0000e200ff067b82 */ /* 0x000ee20000000a00 */
[----:B0-----:R-:W-:-:S06]  /*00c0*/  IMAD.WIDE R2, R9, 0x4, R2 ;  /* 0x0000000409027825 */ /* 0x001fcc00078e0202 */
[----:B-1----:R-:W4:Y:S01]  /*00d0*/  LDG.E R2, desc[UR4][R2.64] ;  /* 0x0000000402027981 */ /* 0x002f22000c1e1900 */
[----:B------:R-:W-:Y:S01]  /*00e0*/  HFMA2 R11, -RZ, RZ, 2.125, 0 ;  /* 0x40400000ff0b7431 */ /* 0x000fe200000001ff */
[----:B------:R-:W-:Y:S01]  /*00f0*/  MOV R13, 0x1 ;  /* 0x00000001000d7802 */ /* 0x000fe20000000f00 */
[----:B--2---:R-:W-:-:S05]  /*0100*/  IMAD.WIDE R4, R9, 0x4, R4 ;  /* 0x0000000409047825 */ /* 0x004fca00078e0204 */
[----:B------:R-:W-:Y:S01]  /*0110*/  STG.E desc[UR4][R4.64], R13 ;  /* 0x0000000d04007986 */ /* 0x000fe2000c101904 */
[----:B---3--:R-:W-:-:S04]  /*0120*/  IMAD.WIDE R6, R9, 0x4, R6 ;  /* 0x0000000409067825 */ /* 0x008fc800078e0206 */
[----:B----4-:R-:W-:-:S04]  /*0130*/  FFMA R11, R2, R11, 2 ;  /* 0x40000000020b7423 */ /* 0x010fc8000000000b */
[----:B------:R-:W-:-:S05]  /*0140*/  FMUL R11, R2, R11 ;  /* 0x0000000b020b7220 */ /* 0x000fca0000400000 */
[----:B------:R-:W-:Y:S01]  /*0150*/  STG.E desc[UR4][R6.64], R11 ;  /* 0x0000000b06007986 */ /* 0x000fe2000c101904 */
[----:B------:R-:W-:Y:S05]  /*0160*/  EXIT ;  /* 0x000000000000794d */ /* 0x000fea0003800000 */
.L_x_0:
[----:B------:R-:W-:-:S00]  /*0170*/  BRA `(.L_x_0) ;  /* 0xfffffffc00fc7947 */ /* 0x000fc0000383ffff */
[----:B------:R-:W-:-:S00]  /*0180*/  NOP ;  /* 0x0000000000007918 */ /* 0x000fc00000000000 */
[----:B------:R-:W-:-:S00]  /*0190*/  NOP ;  /* 0x0000000000007918 */ /* 0x000fc00000000000 */
[----:B------:R-:W-:-:S00]  /*01a0*/  NOP ;  /* 0x0000000000007918 */ /* 0x000fc00000000000 */
[----:B------:R-:W-:-:S00]  /*01b0*/  NOP ;  /* 0x0000000000007918 */ /* 0x000fc00000000000 */
[----:B------:R-:W-:-:S00]  /*01c0*/  NOP ;  /* 0x0000000000007918 */ /* 0x000fc00000000000 */
[----:B------:R-:W-:-:S00]  /*01d0*/  NOP ;  /* 0x0000000000007918 */ /* 0x000fc00000000000 */
[----:B------:R-:W-:-:S00]  /*01e0*/  NOP ;  /* 0x0000000000007918 */ /* 0x000fc00000000000 */
[----:B------:R-:W-:-:S00]  /*01f0*/  NOP ;  /* 0x0000000000007918 */ /* 0x000fc00000000000 */
.L_x_35:


//--------------------- .text._Z19pathological_kernelPfS_Pii --------------------------
	.section	.text._Z19pathological_kernelPfS_Pii,"ax",@progbits
	.align	128
        .global         _Z19pathological_kernelPfS_Pii
        .type           _Z19pathological_kernelPfS_Pii,@function
        .size           _Z19pathological_kernelPfS_Pii,(.L_x_36 - _Z19pathological_kernelPfS_Pii)
        .other          _Z19pathological_kernelPfS_Pii,@"STO_CUDA_ENTRY STV_DEFAULT"
_Z19pathological_kernelPfS_Pii:
.text._Z19pathological_kernelPfS_Pii:
[----:B------:R-:W-:Y:S01]  /*0000*/  LDC R1, c[0x0][0x37c] ;  /* 0x0000df00ff017b82 */ /* 0x000fe20000000800 */
[----:B------:R-:W0:Y:S07]  /*0010*/  S2R R5, SR_TID.X ;  /* 0x0000000000057919 */ /* 0x000e2e0000002100 */
[----:B------:R-:W0:Y:S08]  /*0020*/  S2UR UR4, SR_CTAID.X ;  /* 0x00000000000479c3 */ /* 0x000e300000002500 */
[----:B------:R-:W0:Y:S08]  /*0030*/  LDC R0, c[0x0][0x360] ;  /* 0x0000d800ff007b82 */ /* 0x000e300000000800 */
[----:B------:R-:W1:Y:S01]  /*0040*/  LDC R4, c[0x0][0x398] ;  /* 0x0000e600ff047b82 */ /* 0x000e620000000800 */
[----:B0-----:R-:W-:-:S05]  /*0050*/  IMAD R5, R0, UR4, R5 ;  /* 0x0000000400057c24 */ /* 0x001fca000f8e0205 */
[----:B-1----:R-:W-:-:S13]  /*0060*/  ISETP.GE.AND P0, PT, R5, R4, PT ;  /* 0x000000040500720c */ /* 0x002fda0003f06270 */
[----:B------:R-:W-:Y:S05]  /*0070*/  @P0 EXIT ;  /* 0x000000000000094d */ /* 0x000fea0003800000 */
[----:B------:R-:W0:Y:S01]  /*0080*/  LDC.64 R2, c[0x0][0x380] ;  /* 0x0000e000ff027b82 */ /* 0x000e220000000a00 */
[----:B------:R-:W1:Y:S01]  /*0090*/  LDCU.64 UR4, c[0x0][0x358] ;  /* 0x00006b00ff0477ac */ /* 0x000e620008000a00 */
[----:B0-----:R-:W-:-:S06]  /*00a0*/  IMAD.WIDE R8, R5, 0x4, R2 ;  /* 0x0000000405087825 */ /* 0x001fcc00078e0202 */
[----:B-1----:R-:W2:Y:S01]  /*00b0*/  LDG.E R8, desc[UR4][R8.64] ;  /* 0x0000000408087981 */ /* 0x002ea2000c1e1900 */
[----:B------:R-:W-:Y:S01]  /*00c0*/  IABS R13, R4 ;  /* 0x00000004000d7213 */ /* 0x000fe20000000000 */
[----:B------:R-:W-:Y:S01]  /*00d0*/  BSSY.RECONVERGENT B0, `(.L_x_1) ;  /* 0x0000012000007945 */ /* 0x000fe20003800200 */
[----:B------:R-:W-:Y:S02]  /*00e0*/  IMAD.MOV.U32 R10, RZ, RZ, 0x11 ;  /* 0x00000011ff0a7424 */ /* 0x000fe400078e00ff */
[----:B------:R-:W0:Y:S01]  /*00f0*/  I2F.RP R11, R13 ;  /* 0x0000000d000b7306 */ /* 0x000e220000209400 */
[----:B------:R-:W-:-:S07]  /*0100*/  IMAD.MOV.U32 R0, RZ, RZ, 0x40000000 ;  /* 0x40000000ff007424 */ /* 0x000fce00078e00ff */
[----:B0-----:R-:W0:Y:S02]  /*0110*/  MUFU.RCP R11, R11 ;  /* 0x0000000b000b7308 */ /* 0x001e240000001000 */
[----:B0-----:R-:W-:-:S06]  /*0120*/  VIADD R6, R11, 0xffffffe ;  /* 0x0ffffffe0b067836 */ /* 0x001fcc0000000000 */
[----:B------:R-:W0:Y:S02]  /*0130*/  F2I.FTZ.U32.TRUNC.NTZ R7, R6 ;  /* 0x0000000600077305 */ /* 0x000e24000021f000 */
[----:B0-----:R-:W-:Y:S02]  /*0140*/  IADD3 R12, PT, PT, RZ, -R7, RZ ;  /* 0x80000007ff0c7210 */ /* 0x001fe40007ffe0ff */
[----:B--2---:R-:W-:-:S13]  /*0150*/  FSETP.GEU.AND P0, PT, R8, 0.25, PT ;  /* 0x3e8000000800780b */ /* 0x004fda0003f0e000 */
[----:B------:R-:W-:Y:S05]  /*0160*/  @!P0 BRA `(.L_x_2) ;  /* 0x0000000000208947 */ /* 0x000fea0003800000 */
[----:B------:R-:W-:Y:S01]  /*0170*/  FSETP.GEU.AND P0, PT, R8, 0.5, PT ;  /* 0x3f0000000800780b */ /* 0x000fe20003f0e000 */
[----:B------:R-:W-:Y:S02]  /*0180*/  HFMA2 R0, -RZ, RZ, 2.125, 0 ;  /* 0x40400000ff007431 */ /* 0x000fe400000001ff */
[----:B------:R-:W-:-:S10]  /*0190*/  IMAD.MOV.U32 R10, RZ, RZ, 0x1f ;  /* 0x0000001fff0a7424 */ /* 0x000fd400078e00ff */
[----:B------:R-:W-:Y:S01]  /*01a0*/  @P0 FSETP.GEU.AND P1, PT, R8, 0.75, PT ;  /* 0x3f4000000800080b */ /* 0x000fe20003f2e000 */
[----:B------:R-:W-:Y:S01]  /*01b0*/  @P0 IMAD.MOV.U32 R9, RZ, RZ, 0x2f ;  /* 0x0000002fff090424 */ /* 0x000fe200078e00ff */
[----:B------:R-:W-:-:S04]  /*01c0*/  @P0 MOV R8, 0x40800000 ;  /* 0x4080000000080802 */ /* 0x000fc80000000f00 */
[----:B------:R-:W-:Y:S02]  /*01d0*/  @P0 FSEL R0, R8, 5, !P1 ;  /* 0x40a0000008000808 */ /* 0x000fe40004800000 */
[----:B------:R-:W-:-:S07]  /*01e0*/  @P0 SEL R10, R9, 0x3f, !P1 ;  /* 0x0000003f090a0807 */ /* 0x000fce0004800000 */
.L_x_2:
[----:B------:R-:W-:Y:S05]  /*01f0*/  BSYNC.RECONVERGENT B0 ;  /* 0x0000000000007941 */ /* 0x000fea0003800200 */
.L_x_1:
[----:B------:R-:W-:Y:S01]  /*0200*/  MOV R6, R12 ;  /* 0x0000000c00067202 */ /* 0x000fe20000000f00 */
[----:B------:R-:W-:-:S04]  /*0210*/  IMAD R10, R5, R10, RZ ;  /* 0x0000000a050a7224 */ /* 0x000fc800078e02ff */
[----:B------:R-:W-:Y:S01]  /*0220*/  IMAD R9, R6, R13, RZ ;  /* 0x0000000d06097224 */ /* 0x000fe200078e02ff */
[----:B------:R-:W-:Y:S01]  /*0230*/  IABS R8, R10 ;  /* 0x0000000a00087213 */ /* 0x000fe20000000000 */
[----:B------:R-:W-:Y:S01]  /*0240*/  IMAD.MOV.U32 R6, RZ, RZ, RZ ;  /* 0x000000ffff067224 */ /* 0x000fe200078e00ff */
[----:B------:R-:W-:-:S03]  /*0250*/  ISETP.GE.AND P2, PT, R10, RZ, PT ;  /* 0x000000ff0a00720c */ /* 0x000fc60003f46270 */
[----:B------:R-:W-:Y:S01]  /*0260*/  IMAD.HI.U32 R6, R7, R9, R6 ;  /* 0x0000000907067227 */ /* 0x000fe200078e0006 */
[----:B------:R-:W-:Y:S02]  /*0270*/  MOV R7, R8 ;  /* 0x0000000800077202 */ /* 0x000fe40000000f00 */
[----:B------:R-:W0:Y:S03]  /*0280*/  S2R R8, SR_LANEID ;  /* 0x0000000000087919 */ /* 0x000e260000000000 */
[----:B------:R-:W-:-:S04]  /*0290*/  IMAD.HI.U32 R6, R6, R7, RZ ;  /* 0x0000000706067227 */ /* 0x000fc800078e00ff */
[----:B------:R-:W-:-:S04]  /*02a0*/  IMAD.MOV R6, RZ, RZ, -R6 ;  /* 0x000000ffff067224 */ /* 0x000fc800078e0a06 */
[----:B------:R-:W-:-:S05]  /*02b0*/  IMAD R6, R13, R6, R7 ;  /* 0x000000060d067224 */ /* 0x000fca00078e0207 */
[----:B------:R-:W-:-:S13]  /*02c0*/  ISETP.GT.U32.AND P0, PT, R13, R6, PT ;  /* 0x000000060d00720c */ /* 0x000fda0003f04070 */
[----:B------:R-:W-:Y:S02]  /*02d0*/  @!P0 IADD3 R6, PT, PT, R6, -R13, RZ ;  /* 0x8000000d06068210 */ /* 0x000fe40007ffe0ff */
[----:B------:R-:W-:Y:S02]  /*02e0*/  ISETP.NE.AND P0, PT, R4, RZ, PT ;  /* 0x000000ff0400720c */ /* 0x000fe40003f05270 */
[----:B------:R-:W-:-:S13]  /*02f0*/  ISETP.GT.U32.AND P1, PT, R13, R6, PT ;  /* 0x000000060d00720c */ /* 0x000fda0003f24070 */
[----:B------:R-:W-:-:S05]  /*0300*/  @!P1 IMAD.IADD R6, R6, 0x1, -R13 ;  /* 0x0000000106069824 */ /* 0x000fca00078e0a0d */
[----:B------:R-:W-:Y:S02]  /*0310*/  @!P2 IADD3 R6, PT, PT, -R6, RZ, RZ ;  /* 0x000000ff0606a210 */ /* 0x000fe40007ffe1ff */
[----:B------:R-:W-:-:S05]  /*0320*/  @!P0 LOP3.LUT R6, RZ, R4, RZ, 0x33, !PT ;  /* 0x00000004ff068212 */ /* 0x000fca00078e33ff */
[----:B------:R-:W-:-:S06]  /*0330*/  IMAD.WIDE R2, R6, 0x4, R2 ;  /* 0x0000000406027825 */ /* 0x000fcc00078e0202 */
[----:B------:R-:W2:Y:S01]  /*0340*/  LDG.E R3, desc[UR4][R2.64] ;  /* 0x0000000402037981 */ /* 0x000ea2000c1e1900 */
[----:B------:R-:W-:Y:S01]  /*0350*/  VOTEU.ANY UR6, UPT, PT ;  /* 0x0000000000067886 */ /* 0x000fe200038e0100 */
[----:B------:R-:W1:Y:S01]  /*0360*/  LDC.64 R6, c[0x0][0x390] ;  /* 0x0000e400ff067b82 */ /* 0x000e620000000a00 */
[----:B------:R-:W-:Y:S02]  /*0370*/  UFLO.U32 UR7, UR6 ;  /* 0x00000006000772bd */ /* 0x000fe400080e0000 */
[----:B------:R-:W1:Y:S04]  /*0380*/  POPC R11, UR6 ;  /* 0x00000006000b7d09 */ /* 0x000e680008000000 */
[----:B0-----:R-:W-:Y:S02]  /*0390*/  ISETP.EQ.U32.AND P0, PT, R8, UR7, PT ;  /* 0x0000000708007c0c */ /* 0x001fe4000bf02070 */
[----:B------:R-:W0:Y:S11]  /*03a0*/  LDC.64 R8, c[0x0][0x388] ;  /* 0x0000e200ff087b82 */ /* 0x000e360000000a00 */
[----:B-1----:R-:W-:Y:S01]  /*03b0*/  @P0 REDG.E.ADD.STRONG.GPU desc[UR4][R6.64], R11 ;  /* 0x0000000b0600098e */ /* 0x002fe2000c12e104 */
[----:B0-----:R-:W-:-:S04]  /*03c0*/  IMAD.WIDE R4, R5, 0x4, R8 ;  /* 0x0000000405047825 */ /* 0x001fc800078e0208 */
[----:B--2---:R-:W-:-:S05]  /*03d0*/  FMUL R9, R3, R0 ;  /* 0x0000000003097220 */ /* 0x004fca0000400000 */
[----:B------:R-:W-:Y:S01]  /*03e0*/  STG.E desc[UR4][R4.64], R9 ;  /* 0x0000000904007986 */ /* 0x000fe2000c101904 */
[----:B------:R-:W-:Y:S05]  /*03f0*/  EXIT ;  /* 0x000000000000794d */ /* 0x000fea0003800000 */
.L_x_3:
        /* <DEDUP_REMOVED lines=16> */
.L_x_36:


//--------------------- .text._Z20cached_access_kernelPfS_S_ii --------------------------
	.section	.text._Z20cached_access_kernelPfS_S_ii,"ax",@progbits
	.align	128
        .global         _Z20cached_access_kernelPfS_S_ii
        .type           _Z20cached_access_kernelPfS_S_ii,@function
        .size           _Z20cached_access_kernelPfS_S_ii,(.L_x_37 - _Z20cached_access_kernelPfS_S_ii)
        .other          _Z20cached_access_kernelPfS_S_ii,@"STO_CUDA_ENTRY STV_DEFAULT"
_Z20cached_access_kernelPfS_S_ii:
.text._Z20cached_access_kernelPfS_S_ii:
        /* <DEDUP_REMOVED lines=8> */
[----:B------:R-:W0:Y:S01]  /*0080*/  LDCU UR6, c[0x0][0x39c] ;  /* 0x00007380ff0677ac */ /* 0x000e220008000800 */
[----:B------:R-:W-:Y:S01]  /*0090*/  HFMA2 R2, -RZ, RZ, 0, 0 ;  /* 0x00000000ff027431 */ /* 0x000fe200000001ff */
[----:B------:R-:W1:Y:S01]  /*00a0*/  LDCU.64 UR10, c[0x0][0x358] ;  /* 0x00006b00ff0a77ac */ /* 0x000e620008000a00 */
[----:B0-----:R-:W-:-:S09]  /*00b0*/  UISETP.GE.AND UP0, UPT, UR6, 0x1, UPT ;  /* 0x000000010600788c */ /* 0x001fd2000bf06270 */
[----:B-1----:R-:W-:Y:S05]  /*00c0*/  BRA.U !UP0, `(.L_x_4) ;  /* 0x0000000508b07547 */ /* 0x002fea000b800000 */
[----:B------:R-:W0:Y:S02]  /*00d0*/  LDC.64 R4, c[0x0][0x380] ;  /* 0x0000e000ff047b82 */ /* 0x000e240000000a00 */
[----:B0-----:R-:W-:-:S05]  /*00e0*/  IMAD.WIDE R4, R0, 0x4, R4 ;  /* 0x0000000400047825 */ /* 0x001fca00078e0204 */
[----:B------:R0:W5:Y:S01]  /*00f0*/  LDG.E R3, desc[UR10][R4.64] ;  /* 0x0000000a04037981 */ /* 0x000162000c1e1900 */
[----:B------:R-:W-:Y:S01]  /*0100*/  UISETP.GE.U32.AND UP1, UPT, UR6, 0x10, UPT ;  /* 0x000000100600788c */ /* 0x000fe2000bf26070 */
[----:B------:R-:W-:Y:S01]  /*0110*/  MOV R2, RZ ;  /* 0x000000ff00027202 */ /* 0x000fe20000000f00 */
[----:B------:R-:W-:Y:S01]  /*0120*/  ULOP3.LUT UR7, UR6, 0xf, URZ, 0xc0, !UPT ;  /* 0x0000000f06077892 */ /* 0x000fe2000f8ec0ff */
[----:B------:R-:W-:-:S03]  /*0130*/  MOV R6, RZ ;  /* 0x000000ff00067202 */ /* 0x000fc60000000f00 */
[----:B------:R-:W-:-:S03]  /*0140*/  UISETP.NE.AND UP0, UPT, UR7, URZ, UPT ;  /* 0x000000ff0700728c */ /* 0x000fc6000bf05270 */
[----:B0-----:R-:W-:Y:S08]  /*0150*/  BRA.U !UP1, `(.L_x_5) ;  /* 0x0000000109b87547 */ /* 0x001ff0000b800000 */
[----:B------:R-:W0:Y:S01]  /*0160*/  LDCU.64 UR4, c[0x0][0x388] ;  /* 0x00007100ff0477ac */ /* 0x000e220008000a00 */
[----:B------:R-:W-:Y:S01]  /*0170*/  MOV R2, RZ ;  /* 0x000000ff00027202 */ /* 0x000fe20000000f00 */
[----:B------:R-:W-:-:S04]  /*0180*/  ULOP3.LUT UR8, UR6, 0x7ffffff0, URZ, 0xc0, !UPT ;  /* 0x7ffffff006087892 */ /* 0x000fc8000f8ec0ff */
[----:B------:R-:W-:Y:S02]  /*0190*/  UIADD3 UR9, UPT, UPT, -UR8, URZ, URZ ;  /* 0x000000ff08097290 */ /* 0x000fe4000fffe1ff */
[----:B------:R-:W-:Y:S01]  /*01a0*/  MOV R6, UR8 ;  /* 0x0000000800067c02 */ /* 0x000fe20008000f00 */
[----:B0-----:R-:W-:-:S04]  /*01b0*/  UIADD3 UR4, UP1, UPT, UR4, 0x20, URZ ;  /* 0x0000002004047890 */ /* 0x001fc8000ff3e0ff */
[----:B------:R-:W-:Y:S02]  /*01c0*/  UIADD3.X UR5, UPT, UPT, URZ, UR5, URZ, UP1, !UPT ;  /* 0x00000005ff057290 */ /* 0x000fe40008ffe4ff */
[----:B------:R-:W-:-:S04]  /*01d0*/  MOV R4, UR4 ;  /* 0x0000000400047c02 */ /* 0x000fc80008000f00 */
[----:B------:R-:W-:-:S07]  /*01e0*/  MOV R5, UR5 ;  /* 0x0000000500057c02 */ /* 0x000fce0008000f00 */
.L_x_6:
[----:B------:R-:W2:Y:S04]  /*01f0*/  LDG.E R7, desc[UR10][R4.64+-0x20] ;  /* 0xffffe00a04077981 */ /* 0x000ea8000c1e1900 */
[----:B------:R-:W3:Y:S04]  /*0200*/  LDG.E R9, desc[UR10][R4.64+-0x1c] ;  /* 0xffffe40a04097981 */ /* 0x000ee8000c1e1900 */
[----:B------:R-:W4:Y:S04]  /*0210*/  LDG.E R11, desc[UR10][R4.64+-0x18] ;  /* 0xffffe80a040b7981 */ /* 0x000f28000c1e1900 */
        /* <DEDUP_REMOVED lines=12> */
[----:B------:R0:W4:Y:S01]  /*02e0*/  LDG.E R10, desc[UR10][R4.64+0x1c] ;  /* 0x00001c0a040a7981 */ /* 0x000122000c1e1900 */
[----:B------:R-:W-:-:S04]  /*02f0*/  UIADD3 UR9, UPT, UPT, UR9, 0x10, URZ ;  /* 0x0000001009097890 */ /* 0x000fc8000fffe0ff */
[----:B------:R-:W-:Y:S01]  /*0300*/  UISETP.NE.AND UP1, UPT, UR9, URZ, UPT ;  /* 0x000000ff0900728c */ /* 0x000fe2000bf25270 */
[----:B0-----:R-:W-:-:S04]  /*0310*/  IADD3 R4, P0, PT, R4, 0x40, RZ ;  /* 0x0000004004047810 */ /* 0x001fc80007f1e0ff */
[----:B------:R-:W-:Y:S01]  /*0320*/  IADD3.X R5, PT, PT, RZ, R5, RZ, P0, !PT ;  /* 0x00000005ff057210 */ /* 0x000fe200007fe4ff */
[----:B--2--5:R-:W-:-:S04]  /*0330*/  FFMA R2, R3, R7, R2 ;  /* 0x0000000703027223 */ /* 0x024fc80000000002 */
[----:B---3--:R-:W-:-:S04]  /*0340*/  FFMA R2, R3, R9, R2 ;  /* 0x0000000903027223 */ /* 0x008fc80000000002 */
[----:B----4-:R-:W-:-:S04]  /*0350*/  FFMA R2, R3, R11, R2 ;  /* 0x0000000b03027223 */ /* 0x010fc80000000002 */
[----:B------:R-:W-:-:S04]  /*0360*/  FFMA R2, R3, R13, R2 ;  /* 0x0000000d03027223 */ /* 0x000fc80000000002 */
        /* <DEDUP_REMOVED lines=11> */
[----:B------:R-:W-:Y:S01]  /*0420*/  FFMA R2, R3, R10, R21 ;  /* 0x0000000a03027223 */ /* 0x000fe20000000015 */
[----:B------:R-:W-:Y:S06]  /*0430*/  BRA.U UP1, `(.L_x_6) ;  /* 0xfffffffd016c7547 */ /* 0x000fec000b83ffff */
.L_x_5:
[----:B------:R-:W-:Y:S05]  /*0440*/  BRA.U !UP0, `(.L_x_4) ;  /* 0x0000000108d07547 */ /* 0x000fea000b800000 */
[----:B------:R-:W-:Y:S02]  /*0450*/  UISETP.GE.U32.AND UP0, UPT, UR7, 0x8, UPT ;  /* 0x000000080700788c */ /* 0x000fe4000bf06070 */
[----:B------:R-:W-:-:S04]  /*0460*/  ULOP3.LUT UR5, UR6, 0x7, URZ, 0xc0, !UPT ;  /* 0x0000000706057892 */ /* 0x000fc8000f8ec0ff */
[----:B------:R-:W-:-:S03]  /*0470*/  UISETP.NE.AND UP1, UPT, UR5, URZ, UPT ;  /* 0x000000ff0500728c */ /* 0x000fc6000bf25270 */
[----:B------:R-:W-:Y:S08]  /*0480*/  BRA.U !UP0, `(.L_x_7) ;  /* 0x00000001084c7547 */ /* 0x000ff0000b800000 */
[----:B------:R-:W0:Y:S02]  /*0490*/  LDC.64 R4, c[0x0][0x388] ;  /* 0x0000e200ff047b82 */ /* 0x000e240000000a00 */
[----:B0-----:R-:W-:-:S05]  /*04a0*/  IMAD.WIDE.U32 R4, R6, 0x4, R4 ;  /* 0x0000000406047825 */ /* 0x001fca00078e0004 */
[----:B------:R-:W2:Y:S04]  /*04b0*/  LDG.E R7, desc[UR10][R4.64] ;  /* 0x0000000a04077981 */ /* 0x000ea8000c1e1900 */
[----:B------:R-:W3:Y:S04]  /*04c0*/  LDG.E R9, desc[UR10][R4.64+0x4] ;  /* 0x0000040a04097981 */ /* 0x000ee8000c1e1900 */
[----:B------:R-:W4:Y:S04]  /*04d0*/  LDG.E R11, desc[UR10][R4.64+0x8] ;  /* 0x0000080a040b7981 */ /* 0x000f28000c1e1900 */
[----:B------:R-:W4:Y:S04]  /*04e0*/  LDG.E R13, desc[UR10][R4.64+0xc] ;  /* 0x00000c0a040d7981 */ /* 0x000f28000c1e1900 */
[----:B------:R-:W4:Y:S04]  /*04f0*/  LDG.E R15, desc[UR10][R4.64+0x10] ;  /* 0x0000100a040f7981 */ /* 0x000f28000c1e1900 */
[----:B------:R-:W4:Y:S04]  /*0500*/  LDG.E R17, desc[UR10][R4.64+0x14] ;  /* 0x0000140a04117981 */ /* 0x000f28000c1e1900 */
[----:B------:R-:W4:Y:S04]  /*0510*/  LDG.E R19, desc[UR10][R4.64+0x18] ;  /* 0x0000180a04137981 */ /* 0x000f28000c1e1900 */
[----:B------:R-:W4:Y:S01]  /*0520*/  LDG.E R21, desc[UR10][R4.64+0x1c] ;  /* 0x00001c0a04157981 */ /* 0x000f22000c1e1900 */
[----:B------:R-:W-:Y:S01]  /*0530*/  IADD3 R6, PT, PT, R6, 0x8, RZ ;  /* 0x0000000806067810 */ /* 0x000fe20007ffe0ff */
[----:B--2--5:R-:W-:-:S04]  /*0540*/  FFMA R2, R3, R7, R2 ;  /* 0x0000000703027223 */ /* 0x024fc80000000002 */
[----:B---3--:R-:W-:-:S04]  /*0550*/  FFMA R2, R3, R9, R2 ;  /* 0x0000000903027223 */ /* 0x008fc80000000002 */
[----:B----4-:R-:W-:-:S04]  /*0560*/  FFMA R2, R3, R11, R2 ;  /* 0x0000000b03027223 */ /* 0x010fc80000000002 */
[----:B------:R-:W-:-:S04]  /*0570*/  FFMA R2, R3, R13, R2 ;  /* 0x0000000d03027223 */ /* 0x000fc80000000002 */
[----:B------:R-:W-:-:S04]  /*0580*/  FFMA R2, R3, R15, R2 ;  /* 0x0000000f03027223 */ /* 0x000fc80000000002 */
[----:B------:R-:W-:-:S04]  /*0590*/  FFMA R2, R3, R17, R2 ;  /* 0x0000001103027223 */ /* 0x000fc80000000002 */
[----:B------:R-:W-:-:S04]  /*05a0*/  FFMA R2, R3, R19, R2 ;  /* 0x0000001303027223 */ /* 0x000fc80000000002 */
[----:B------:R-:W-:-:S07]  /*05b0*/  FFMA R2, R3, R21, R2 ;  /* 0x0000001503027223 */ /* 0x000fce0000000002 */
.L_x_7:
        /* <DEDUP_REMOVED lines=10> */
[----:B------:R-:W4:Y:S01]  /*0660*/  LDG.E R13, desc[UR10][R4.64+0xc] ;  /* 0x00000c0a040d7981 */ /* 0x000f22000c1e1900 */
[----:B------:R-:W-:Y:S01]  /*0670*/  IADD3 R6, PT, PT, R6, 0x4, RZ ;  /* 0x0000000406067810 */ /* 0x000fe20007ffe0ff */
[----:B--2--5:R-:W-:-:S04]  /*0680*/  FFMA R2, R3, R7, R2 ;  /* 0x0000000703027223 */ /* 0x024fc80000000002 */
[----:B---3--:R-:W-:-:S04]  /*0690*/  FFMA R2, R3, R9, R2 ;  /* 0x0000000903027223 */ /* 0x008fc80000000002 */
[----:B----4-:R-:W-:-:S04]  /*06a0*/  FFMA R2, R3, R11, R2 ;  /* 0x0000000b03027223 */ /* 0x010fc80000000002 */
[----:B------:R-:W-:-:S07]  /*06b0*/  FFMA R2, R3, R13, R2 ;  /* 0x0000000d03027223 */ /* 0x000fce0000000002 */
.L_x_8:
[----:B------:R-:W-:Y:S05]  /*06c0*/  BRA.U !UP1, `(.L_x_4) ;  /* 0x0000000109307547 */ /* 0x000fea000b800000 */
[----:B------:R-:W0:Y:S01]  /*06d0*/  LDC.64 R4, c[0x0][0x388] ;  /* 0x0000e200ff047b82 */ /* 0x000e220000000a00 */
[----:B------:R-:W-:Y:S01]  /*06e0*/  UIADD3 UR4, UPT, UPT, -UR4, URZ, URZ ;  /* 0x000000ff04047290 */ /* 0x000fe2000fffe1ff */
[----:B0-----:R-:W-:-:S11]  /*06f0*/  IMAD.WIDE.U32 R6, R6, 0x4, R4 ;  /* 0x0000000406067825 */ /* 0x001fd600078e0004 */
.L_x_9:
[----:B------:R-:W-:Y:S02]  /*0700*/  MOV R4, R6 ;  /* 0x0000000600047202 */ /* 0x000fe40000000f00 */
[----:B------:R-:W-:-:S05]  /*0710*/  MOV R5, R7 ;  /* 0x0000000700057202 */ /* 0x000fca0000000f00 */
[----:B------:R-:W2:Y:S01]  /*0720*/  LDG.E R4, desc[UR10][R4.64] ;  /* 0x0000000a04047981 */ /* 0x000ea2000c1e1900 */
[----:B------:R-:W-:Y:S01]  /*0730*/  UIADD3 UR4, UPT, UPT, UR4, 0x1, URZ ;  /* 0x0000000104047890 */ /* 0x000fe2000fffe0ff */
[----:B------:R-:W-:-:S03]  /*0740*/  IADD3 R6, P0, PT, R6, 0x4, RZ ;  /* 0x0000000406067810 */ /* 0x000fc60007f1e0ff */
[----:B------:R-:W-:Y:S01]  /*0750*/  UISETP.NE.AND UP0, UPT, UR4, URZ, UPT ;  /* 0x000000ff0400728c */ /* 0x000fe2000bf05270 */
[----:B------:R-:W-:Y:S01]  /*0760*/  IADD3.X R7, PT, PT, RZ, R7, RZ, P0, !PT ;  /* 0x00000007ff077210 */ /* 0x000fe200007fe4ff */
[----:B--2--5:R-:W-:-:S07]  /*0770*/  FFMA R2, R3, R4, R2 ;  /* 0x0000000403027223 */ /* 0x024fce0000000002 */
[----:B------:R-:W-:Y:S05]  /*0780*/  BRA.U UP0, `(.L_x_9) ;  /* 0xfffffffd00dc7547 */ /* 0x000fea000b83ffff */
.L_x_4:
[----:B------:R-:W0:Y:S02]  /*0790*/  LDC.64 R4, c[0x0][0x390] ;  /* 0x0000e400ff047b82 */ /* 0x000e240000000a00 */
[----:B0-----:R-:W-:-:S05]  /*07a0*/  IMAD.WIDE R4, R0, 0x4, R4 ;  /* 0x0000000400047825 */ /* 0x001fca00078e0204 */
[----:B------:R-:W-:Y:S01]  /*07b0*/  STG.E desc[UR10][R4.64], R2 ;  /* 0x0000000204007986 */ /* 0x000fe2000c10190a */
[----:B------:R-:W-:Y:S05]  /*07c0*/  EXIT ;  /* 0x000000000000794d */ /* 0x000fea0003800000 */
.L_x_10:
        /* <DEDUP_REMOVED lines=11> */
.L_x_37:


//--------------------- .text._Z24excessive_traffic_kernelPfS_S_ii --------------------------
	.section	.text._Z24excessive_traffic_kernelPfS_S_ii,"ax",@progbits
	.align	128
        .global         _Z24excessive_traffic_kernelPfS_S_ii
        .type           _Z24excessive_traffic_kernelPfS_S_ii,@function
        .size           _Z24excessive_traffic_kernelPfS_S_ii,(.L_x_38 - _Z24excessive_traffic_kernelPfS_S_ii)
        .other          _Z24excessive_traffic_kernelPfS_S_ii,@"STO_CUDA_ENTRY STV_DEFAULT"
_Z24excessive_traffic_kernelPfS_S_ii:
.text._Z24excessive_traffic_kernelPfS_S_ii:
        /* <DEDUP_REMOVED lines=31> */
.L_x_13:
        /* <DEDUP_REMOVED lines=37> */
.L_x_12:
        /* <DEDUP_REMOVED lines=24> */
.L_x_14:
        /* <DEDUP_REMOVED lines=16> */
.L_x_15:
[----:B------:R-:W-:Y:S05]  /*06c0*/  BRA.U !UP1, `(.L_x_11) ;  /* 0x0000000109307547 */ /* 0x000fea000b800000 */
[----:B------:R-:W0:Y:S01]  /*06d0*/  LDC.64 R4, c[0x0][0x388] ;  /* 0x0000e200ff047b82 */ /* 0x000e220000000a00 */
[----:B------:R-:W-:Y:S01]  /*06e0*/  UIADD3 UR4, UPT, UPT, -UR4, URZ, URZ ;  /* 0x000000ff04047290 */ /* 0x000fe2000fffe1ff */
[----:B0-----:R-:W-:-:S11]  /*06f0*/  IMAD.WIDE.U32 R6, R6, 0x4, R4 ;  /* 0x0000000406067825 */ /* 0x001fd600078e0004 */
.L_x_16:
        /* <DEDUP_REMOVED lines=9> */
.L_x_11:
[----:B------:R-:W0:Y:S02]  /*0790*/  LDC.64 R4, c[0x0][0x390] ;  /* 0x0000e400ff047b82 */ /* 0x000e240000000a00 */
[----:B0-----:R-:W-:-:S05]  /*07a0*/  IMAD.WIDE R4, R0, 0x4, R4 ;  /* 0x0000000400047825 */ /* 0x001fca00078e0204 */
[----:B------:R-:W-:Y:S01]  /*07b0*/  STG.E desc[UR10][R4.64], R2 ;  /* 0x0000000204007986 */ /* 0x000fe2000c10190a */
[----:B------:R-:W-:Y:S05]  /*07c0*/  EXIT ;  /* 0x000000000000794d */ /* 0x000fea0003800000 */
.L_x_17:
        /* <DEDUP_REMOVED lines=11> */
.L_x_38:


//--------------------- .text._Z20bank_conflict_kernelPfS_i --------------------------
	.section	.text._Z20bank_conflict_kernelPfS_i,"ax",@progbits
	.align	128
        .global         _Z20bank_conflict_kernelPfS_i
        .type           _Z20bank_conflict_kernelPfS_i,@function
        .size           _Z20bank_conflict_kernelPfS_i,(.L_x_39 - _Z20bank_conflict_kernelPfS_i)
        .other          _Z20bank_conflict_kernelPfS_i,@"STO_CUDA_ENTRY STV_DEFAULT"
_Z20bank_conflict_kernelPfS_i:
.text._Z20bank_conflict_kernelPfS_i:
        /* <DEDUP_REMOVED lines=9> */
[----:B------:R-:W1:Y:S01]  /*0090*/  LDCU.64 UR4, c[0x0][0x358] ;  /* 0x00006b00ff0477ac */ /* 0x000e620008000a00 */
[----:B0-----:R-:W-:-:S05]  /*00a0*/  IMAD.WIDE R2, R5, 0x4, R2 ;  /* 0x0000000405027825 */ /* 0x001fca00078e0202 */
[----:B-1----:R0:W2:Y:S01]  /*00b0*/  LDG.E R0, desc[UR4][R2.64] ;  /* 0x0000000402007981 */ /* 0x0020a2000c1e1900 */
[----:B------:R-:W-:Y:S02]  /*00c0*/  MOV R4, 0x400 ;  /* 0x0000040000047802 */ /* 0x000fe40000000f00 */
[----:B------:R-:W-:Y:S01]  /*00d0*/  SHF.L.U32 R6, R9, 0x2, RZ ;  /* 0x0000000209067819 */ /* 0x000fe200000006ff */
[----:B------:R-:W1:Y:S03]  /*00e0*/  S2R R7, SR_CgaCtaId ;  /* 0x0000000000077919 */ /* 0x000e660000008800 */
[----:B------:R-:W-:Y:S01]  /*00f0*/  LOP3.LUT R6, R6, 0x7c, RZ, 0xc0, !PT ;  /* 0x0000007c06067812 */ /* 0x000fe200078ec0ff */
[----:B0-----:R-:W0:Y:S02]  /*0100*/  LDC.64 R2, c[0x0][0x388] ;  /* 0x0000e200ff027b82 */ /* 0x001e240000000a00 */
[----:B0-----:R-:W-:Y:S01]  /*0110*/  IMAD.WIDE R2, R5, 0x4, R2 ;  /* 0x0000000405027825 */ /* 0x001fe200078e0202 */
[----:B-1----:R-:W-:-:S05]  /*0120*/  LEA R4, R7, R4, 0x18 ;  /* 0x0000000407047211 */ /* 0x002fca00078ec0ff */
[----:B------:R-:W-:-:S05]  /*0130*/  IMAD R7, R9, 0x84, R4 ;  /* 0x0000008409077824 */ /* 0x000fca00078e0204 */
[----:B------:R-:W-:Y:S01]  /*0140*/  IADD3 R6, PT, PT, R7, R6, RZ ;  /* 0x0000000607067210 */ /* 0x000fe20007ffe0ff */
[----:B--2---:R-:W-:Y:S01]  /*0150*/  STS [R7], R0 ;  /* 0x0000000007007388 */ /* 0x004fe20000000800 */
[----:B------:R-:W-:Y:S06]  /*0160*/  BAR.SYNC.DEFER_BLOCKING 0x0 ;  /* 0x0000000000007b1d */ /* 0x000fec0000010000 */
[----:B------:R-:W0:Y:S02]  /*0170*/  LDS R6, [R6] ;  /* 0x0000000006067984 */ /* 0x000e240000000800 */
[----:B0-----:R-:W-:-:S05]  /*0180*/  FADD R5, R6, R6 ;  /* 0x0000000606057221 */ /* 0x001fca0000000000 */
[----:B------:R-:W-:Y:S01]  /*0190*/  STG.E desc[UR4][R2.64], R5 ;  /* 0x0000000502007986 */ /* 0x000fe2000c101904 */
[----:B------:R-:W-:Y:S05]  /*01a0*/  EXIT ;  /* 0x000000000000794d */ /* 0x000fea0003800000 */
.L_x_18:
        /* <DEDUP_REMOVED lines=13> */
.L_x_39:


//--------------------- .text._Z20random_access_kernelPfS_Pii --------------------------
	.section	.text._Z20random_access_kernelPfS_Pii,"ax",@progbits
	.align	128
        .global         _Z20random_access_kernelPfS_Pii
        .type           _Z20random_access_kernelPfS_Pii,@function
        .size           _Z20random_access_kernelPfS_Pii,(.L_x_40 - _Z20random_access_kernelPfS_Pii)
        .other          _Z20random_access_kernelPfS_Pii,@"STO_CUDA_ENTRY STV_DEFAULT"
_Z20random_access_kernelPfS_Pii:
.text._Z20random_access_kernelPfS_Pii:
        /* <DEDUP_REMOVED lines=13> */
[----:B-1----:R-:W2:Y:S02]  /*00d0*/  LDG.E R3, desc[UR4][R2.64] ;  /* 0x0000000402037981 */ /* 0x002ea4000c1e1900 */
[----:B--2---:R-:W-:-:S06]  /*00e0*/  IMAD.WIDE R4, R3, 0x4, R4 ;  /* 0x0000000403047825 */ /* 0x004fcc00078e0204 */
[----:B------:R-:W2:Y:S01]  /*00f0*/  LDG.E R4, desc[UR4][R4.64] ;  /* 0x0000000404047981 */ /* 0x000ea2000c1e1900 */
[----:B---3--:R-:W-:-:S04]  /*0100*/  IMAD.WIDE R6, R9, 0x4, R6 ;  /* 0x0000000409067825 */ /* 0x008fc800078e0206 */
[----:B--2---:R-:W-:-:S05]  /*0110*/  FADD R9, R4, R4 ;  /* 0x0000000404097221 */ /* 0x004fca0000000000 */
[----:B------:R-:W-:Y:S01]  /*0120*/  STG.E desc[UR4][R6.64], R9 ;  /* 0x0000000906007986 */ /* 0x000fe2000c101904 */
[----:B------:R-:W-:Y:S05]  /*0130*/  EXIT ;  /* 0x000000000000794d */ /* 0x000fea0003800000 */
.L_x_19:
        /* <DEDUP_REMOVED lines=12> */
.L_x_40:


//--------------------- .text._Z21strided_access_kernelPfS_ii --------------------------
	.section	.text._Z21strided_access_kernelPfS_ii,"ax",@progbits
	.align	128
        .global         _Z21strided_access_kernelPfS_ii
        .type           _Z21strided_access_kernelPfS_ii,@function
        .size           _Z21strided_access_kernelPfS_ii,(.L_x_41 - _Z21strided_access_kernelPfS_ii)
        .other          _Z21strided_access_kernelPfS_ii,@"STO_CUDA_ENTRY STV_DEFAULT"
_Z21strided_access_kernelPfS_ii:
.text._Z21strided_access_kernelPfS_ii:
[----:B------:R-:W-:Y:S08]  /*0000*/  LDC R1, c[0x0][0x37c] ;  /* 0x0000df00ff017b82 */ /* 0x000ff00000000800 */
[----:B------:R-:W0:Y:S01]  /*0010*/  LDC.64 R2, c[0x0][0x390] ;  /* 0x0000e400ff027b82 */ /* 0x000e220000000a00 */
[----:B------:R-:W1:Y:S07]  /*0020*/  S2R R7, SR_TID.X ;  /* 0x0000000000077919 */ /* 0x000e6e0000002100 */
[----:B------:R-:W1:Y:S08]  /*0030*/  S2UR UR4, SR_CTAID.X ;  /* 0x00000000000479c3 */ /* 0x000e700000002500 */
[----:B------:R-:W1:Y:S01]  /*0040*/  LDC R6, c[0x0][0x360] ;  /* 0x0000d800ff067b82 */ /* 0x000e620000000800 */
[----:B0-----:R-:W-:-:S04]  /*0050*/  IABS R9, R2 ;  /* 0x0000000200097213 */ /* 0x001fc80000000000 */
[----:B------:R-:W0:Y:S01]  /*0060*/  I2F.RP R0, R9 ;  /* 0x0000000900007306 */ /* 0x000e220000209400 */
[----:B-1----:R-:W-:-:S07]  /*0070*/  IMAD R7, R6, UR4, R7 ;  /* 0x0000000406077c24 */ /* 0x002fce000f8e0207 */
[----:B0-----:R-:W0:Y:S01]  /*0080*/  MUFU.RCP R0, R0 ;  /* 0x0000000000007308 */ /* 0x001e220000001000 */
[C---:B------:R-:W-:Y:S01]  /*0090*/  IMAD R3, R7.reuse, R3, RZ ;  /* 0x0000000307037224 */ /* 0x040fe200078e02ff */
[----:B------:R-:W-:Y:S02]  /*00a0*/  ISETP.GE.AND P1, PT, R7, R2, PT ;  /* 0x000000020700720c */ /* 0x000fe40003f26270 */
[----:B0-----:R-:W-:Y:S02]  /*00b0*/  IADD3 R4, PT, PT, R0, 0xffffffe, RZ ;  /* 0x0ffffffe00047810 */ /* 0x001fe40007ffe0ff */
[----:B------:R-:W-:Y:S02]  /*00c0*/  IABS R0, R3 ;  /* 0x0000000300007213 */ /* 0x000fe40000000000 */
[----:B------:R0:W1:Y:S02]  /*00d0*/  F2I.FTZ.U32.TRUNC.NTZ R5, R4 ;  /* 0x0000000400057305 */ /* 0x000064000021f000 */
[----:B0-----:R-:W-:-:S02]  /*00e0*/  IMAD.MOV.U32 R4, RZ, RZ, RZ ;  /* 0x000000ffff047224 */ /* 0x001fc400078e00ff */
[----:B-1----:R-:W-:-:S05]  /*00f0*/  IMAD.MOV R8, RZ, RZ, -R5 ;  /* 0x000000ffff087224 */ /* 0x002fca00078e0a05 */
[----:B------:R-:W-:-:S05]  /*0100*/  MOV R6, R8 ;  /* 0x0000000800067202 */ /* 0x000fca0000000f00 */
[----:B------:R-:W-:-:S04]  /*0110*/  IMAD R11, R6, R9, RZ ;  /* 0x00000009060b7224 */ /* 0x000fc800078e02ff */
[----:B------:R-:W-:-:S06]  /*0120*/  IMAD.HI.U32 R5, R5, R11, R4 ;  /* 0x0000000b05057227 */ /* 0x000fcc00078e0004 */
[----:B------:R-:W-:-:S05]  /*0130*/  IMAD.HI.U32 R5, R5, R0, RZ ;  /* 0x0000000005057227 */ /* 0x000fca00078e00ff */
[----:B------:R-:W-:-:S05]  /*0140*/  IADD3 R5, PT, PT, -R5, RZ, RZ ;  /* 0x000000ff05057210 */ /* 0x000fca0007ffe1ff */
[----:B------:R-:W-:-:S05]  /*0150*/  IMAD R0, R9, R5, R0 ;  /* 0x0000000509007224 */ /* 0x000fca00078e0200 */
[----:B------:R-:W-:-:S13]  /*0160*/  ISETP.GT.U32.AND P0, PT, R9, R0, PT ;  /* 0x000000000900720c */ /* 0x000fda0003f04070 */
[----:B------:R-:W-:-:S05]  /*0170*/  @!P0 IMAD.IADD R0, R0, 0x1, -R9 ;  /* 0x0000000100008824 */ /* 0x000fca00078e0a09 */
[----:B------:R-:W-:Y:S01]  /*0180*/  ISETP.GT.U32.AND P0, PT, R9, R0, PT ;  /* 0x000000000900720c */ /* 0x000fe20003f04070 */
[----:B------:R-:W-:-:S12]  /*0190*/  @P1 EXIT ;  /* 0x000000000000194d */ /* 0x000fd80003800000 */
[----:B------:R-:W0:Y:S01]  /*01a0*/  LDC.64 R4, c[0x0][0x380] ;  /* 0x0000e000ff047b82 */ /* 0x000e220000000a00 */
[----:B------:R-:W-:Y:S01]  /*01b0*/  ISETP.GE.AND P2, PT, R3, RZ, PT ;  /* 0x000000ff0300720c */ /* 0x000fe20003f46270 */
[----:B------:R-:W1:Y:S01]  /*01c0*/  LDCU.64 UR4, c[0x0][0x358] ;  /* 0x00006b00ff0477ac */ /* 0x000e620008000a00 */
[----:B------:R-:W-:Y:S02]  /*01d0*/  ISETP.NE.AND P1, PT, R2, RZ, PT ;  /* 0x000000ff0200720c */ /* 0x000fe40003f25270 */
[----:B------:R-:W-:-:S09]  /*01e0*/  @!P0 IADD3 R0, PT, PT, R0, -R9, RZ ;  /* 0x8000000900008210 */ /* 0x000fd20007ffe0ff */
[----:B------:R-:W-:Y:S02]  /*01f0*/  @!P2 IADD3 R0, PT, PT, -R0, RZ, RZ ;  /* 0x000000ff0000a210 */ /* 0x000fe40007ffe1ff */
[----:B------:R-:W-:-:S05]  /*0200*/  @!P1 LOP3.LUT R0, RZ, R2, RZ, 0x33, !PT ;  /* 0x00000002ff009212 */ /* 0x000fca00078e33ff */
[----:B0-----:R-:W-:Y:S02]  /*0210*/  IMAD.WIDE R2, R0, 0x4, R4 ;  /* 0x0000000400027825 */ /* 0x001fe400078e0204 */
[----:B------:R-:W0:Y:S04]  /*0220*/  LDC.64 R4, c[0x0][0x388] ;  /* 0x0000e200ff047b82 */ /* 0x000e280000000a00 */
[----:B-1----:R-:W2:Y:S01]  /*0230*/  LDG.E R2, desc[UR4][R2.64] ;  /* 0x0000000402027981 */ /* 0x002ea2000c1e1900 */
[----:B0-----:R-:W-:-:S04]  /*0240*/  IMAD.WIDE R4, R7, 0x4, R4 ;  /* 0x0000000407047825 */ /* 0x001fc800078e0204 */
[----:B--2---:R-:W-:-:S05]  /*0250*/  FADD R7, R2, R2 ;  /* 0x0000000202077221 */ /* 0x004fca0000000000 */
[----:B------:R-:W-:Y:S01]  /*0260*/  STG.E desc[UR4][R4.64], R7 ;  /* 0x0000000704007986 */ /* 0x000fe2000c101904 */
[----:B------:R-:W-:Y:S05]  /*0270*/  EXIT ;  /* 0x000000000000794d */ /* 0x000fea0003800000 */
.L_x_20:
        /* <DEDUP_REMOVED lines=16> */
.L_x_41:


//--------------------- .text._Z23coalesced_access_kernelPfS_i --------------------------
	.section	.text._Z23coalesced_access_kernelPfS_i,"ax",@progbits
	.align	128
        .global         _Z23coalesced_access_kernelPfS_i
        .type           _Z23coalesced_access_kernelPfS_i,@function
        .size           _Z23coalesced_access_kernelPfS_i,(.L_x_42 - _Z23coalesced_access_kernelPfS_i)
        .other          _Z23coalesced_access_kernelPfS_i,@"STO_CUDA_ENTRY STV_DEFAULT"
_Z23coalesced_access_kernelPfS_i:
.text._Z23coalesced_access_kernelPfS_i:
        /* <DEDUP_REMOVED lines=10> */
[----:B------:R-:W2:Y:S01]  /*00a0*/  LDC.64 R4, c[0x0][0x388] ;  /* 0x0000e200ff047b82 */ /* 0x000ea20000000a00 */
[----:B0-----:R-:W-:-:S06]  /*00b0*/  IMAD.WIDE R2, R7, 0x4, R2 ;  /* 0x0000000407027825 */ /* 0x001fcc00078e0202 */
[----:B-1----:R-:W3:Y:S01]  /*00c0*/  LDG.E R2, desc[UR4][R2.64] ;  /* 0x0000000402027981 */ /* 0x002ee2000c1e1900 */
[----:B--2---:R-:W-:-:S04]  /*00d0*/  IMAD.WIDE R4, R7, 0x4, R4 ;  /* 0x0000000407047825 */ /* 0x004fc800078e0204 */
[----:B---3--:R-:W-:-:S05]  /*00e0*/  FADD R7, R2, R2 ;  /* 0x0000000202077221 */ /* 0x008fca0000000000 */
[----:B------:R-:W-:Y:S01]  /*00f0*/  STG.E desc[UR4][R4.64], R7 ;  /* 0x0000000704007986 */ /* 0x000fe2000c101904 */
[----:B------:R-:W-:Y:S05]  /*0100*/  EXIT ;  /* 0x000000000000794d */ /* 0x000fea0003800000 */
.L_x_21:
        /* <DEDUP_REMOVED lines=15> */
.L_x_42:


//--------------------- .text._Z33deadlock_producer_consumer_kernelPi --------------------------
	.section	.text._Z33deadlock_producer_consumer_kernelPi,"ax",@progbits
	.align	128
        .global         _Z33deadlock_producer_consumer_kernelPi
        .type           _Z33deadlock_producer_consumer_kernelPi,@function
        .size           _Z33deadlock_producer_consumer_kernelPi,(.L_x_43 - _Z33deadlock_producer_consumer_kernelPi)
        .other          _Z33deadlock_producer_consumer_kernelPi,@"STO_CUDA_ENTRY STV_DEFAULT"
_Z33deadlock_producer_consumer_kernelPi:
.text._Z33deadlock_producer_consumer_kernelPi:
[----:B------:R-:W-:Y:S01]  /*0000*/  LDC R1, c[0x0][0x37c] ;  /* 0x0000df00ff017b82 */ /* 0x000fe20000000800 */
[----:B------:R-:W0:Y:S07]  /*0010*/  S2R R7, SR_TID.X ;  /* 0x0000000000077919 */ /* 0x000e2e0000002100 */
[----:B------:R-:W1:Y:S01]  /*0020*/  LDC.64 R4, c[0x0][0x380] ;  /* 0x0000e000ff047b82 */ /* 0x000e620000000a00 */
[----:B------:R-:W2:Y:S01]  /*0030*/  LDCU.64 UR4, c[0x0][0x358] ;  /* 0x00006b00ff0477ac */ /* 0x000ea20008000a00 */
[----:B------:R-:W-:Y:S01]  /*0040*/  BSSY.RECONVERGENT B0, `(.L_x_22) ;  /* 0x000000b000007945 */ /* 0x000fe20003800200 */
[C---:B0-----:R-:W-:Y:S01]  /*0050*/  ISETP.NE.AND P0, PT, R7.reuse, RZ, PT ;  /* 0x000000ff0700720c */ /* 0x041fe20003f05270 */
[----:B-1----:R-:W-:-:S12]  /*0060*/  IMAD.WIDE.U32 R4, R7, 0x4, R4 ;  /* 0x0000000407047825 */ /* 0x002fd800078e0004 */
[----:B--2---:R-:W-:Y:S05]  /*0070*/  @P0 BRA `(.L_x_23) ;  /* 0x00000000001c0947 */ /* 0x004fea0003800000 */
[----:B------:R-:W0:Y:S01]  /*0080*/  LDC.64 R2, c[0x0][0x380] ;  /* 0x0000e000ff027b82 */ /* 0x000e220000000a00 */
[----:B------:R-:W-:-:S05]  /*0090*/  HFMA2 R9, -RZ, RZ, 0, 2.50339508056640625e-06 ;  /* 0x0000002aff097431 */ /* 0x000fca00000001ff */
[----:B0-----:R0:W-:Y:S01]  /*00a0*/  STG.E desc[UR4][R2.64], R9 ;  /* 0x0000000902007986 */ /* 0x0011e2000c101904 */
[----:B------:R-:W-:Y:S06]  /*00b0*/  MEMBAR.SC.GPU ;  /* 0x0000000000007992 */ /* 0x000fec0000002000 */
[----:B------:R-:W-:-:S00]  /*00c0*/  ERRBAR ;  /* 0x00000000000079ab */ /* 0x000fc00000000000 */
[----:B------:R-:W-:Y:S06]  /*00d0*/  CGAERRBAR ;  /* 0x00000000000075ab */ /* 0x000fec0000000000 */
[----:B------:R-:W-:Y:S01]  /*00e0*/  CCTL.IVALL ;  /* 0x00000000ff00798f */ /* 0x000fe20002000000 */
.L_x_23:
[----:B------:R-:W-:Y:S05]  /*00f0*/  BSYNC.RECONVERGENT B0 ;  /* 0x0000000000007941 */ /* 0x000fea0003800200 */
.L_x_22:
[----:B------:R-:W-:Y:S01]  /*0100*/  STG.E desc[UR4][R4.64], R7 ;  /* 0x0000000704007986 */ /* 0x000fe2000c101904 */
[----:B------:R-:W-:Y:S05]  /*0110*/  EXIT ;  /* 0x000000000000794d */ /* 0x000fea0003800000 */
.L_x_24:
        /* <DEDUP_REMOVED lines=14> */
.L_x_43:


//--------------------- .text._Z24deadlock_spinlock_kernelPi --------------------------
	.section	.text._Z24deadlock_spinlock_kernelPi,"ax",@progbits
	.align	128
        .global         _Z24deadlock_spinlock_kernelPi
        .type           _Z24deadlock_spinlock_kernelPi,@function
        .size           _Z24deadlock_spinlock_kernelPi,(.L_x_44 - _Z24deadlock_spinlock_kernelPi)
        .other          _Z24deadlock_spinlock_kernelPi,@"STO_CUDA_ENTRY STV_DEFAULT"
_Z24deadlock_spinlock_kernelPi:
.text._Z24deadlock_spinlock_kernelPi:
[----:B------:R-:W-:Y:S01]  /*0000*/  LDC R1, c[0x0][0x37c] ;  /* 0x0000df00ff017b82 */ /* 0x000fe20000000800 */
[----:B------:R-:W0:Y:S07]  /*0010*/  S2R R0, SR_LANEID ;  /* 0x0000000000007919 */ /* 0x000e2e0000000000 */
[----:B------:R-:W1:Y:S01]  /*0020*/  LDC.64 R2, c[0x0][0x380] ;  /* 0x0000e000ff027b82 */ /* 0x000e620000000a00 */
[----:B------:R-:W-:Y:S01]  /*0030*/  VOTEU.ANY UR6, UPT, PT ;  /* 0x0000000000067886 */ /* 0x000fe200038e0100 */
[----:B------:R-:W1:Y:S01]  /*0040*/  LDCU.64 UR4, c[0x0][0x358] ;  /* 0x00006b00ff0477ac */ /* 0x000e620008000a00 */
[----:B------:R-:W1:Y:S01]  /*0050*/  POPC R5, UR6 ;  /* 0x0000000600057d09 */ /* 0x000e620008000000 */
[----:B------:R-:W-:-:S06]  /*0060*/  UFLO.U32 UR7, UR6 ;  /* 0x00000006000772bd */ /* 0x000fcc00080e0000 */
[----:B0-----:R-:W-:-:S13]  /*0070*/  ISETP.EQ.U32.AND P0, PT, R0, UR7, PT ;  /* 0x0000000700007c0c */ /* 0x001fda000bf02070 */
[----:B-1----:R-:W-:Y:S01]  /*0080*/  @P0 REDG.E.ADD.STRONG.GPU desc[UR4][R2.64], R5 ;  /* 0x000000050200098e */ /* 0x002fe2000c12e104 */
[----:B------:R-:W-:Y:S05]  /*0090*/  EXIT ;  /* 0x000000000000794d */ /* 0x000fea0003800000 */
.L_x_25:
        /* <DEDUP_REMOVED lines=14> */
.L_x_44:


//--------------------- .text._Z27deadlock_syncthreads_kernelPi --------------------------
	.section	.text._Z27deadlock_syncthreads_kernelPi,"ax",@progbits
	.align	128
        .global         _Z27deadlock_syncthreads_kernelPi
        .type           _Z27deadlock_syncthreads_kernelPi,@function
        .size           _Z27deadlock_syncthreads_kernelPi,(.L_x_45 - _Z27deadlock_syncthreads_kernelPi)
        .other          _Z27deadlock_syncthreads_kernelPi,@"STO_CUDA_ENTRY STV_DEFAULT"
_Z27deadlock_syncthreads_kernelPi:
.text._Z27deadlock_syncthreads_kernelPi:
[----:B------:R-:W-:Y:S01]  /*0000*/  LDC R1, c[0x0][0x37c] ;  /* 0x0000df00ff017b82 */ /* 0x000fe20000000800 */
[----:B------:R-:W0:Y:S02]  /*0010*/  S2R R7, SR_TID.X ;  /* 0x0000000000077919 */ /* 0x000e240000002100 */
[----:B0-----:R-:W-:-:S13]  /*0020*/  ISETP.GT.U32.AND P0, PT, R7, 0xf, PT ;  /* 0x0000000f0700780c */ /* 0x001fda0003f04070 */
[----:B------:R-:W-:Y:S05]  /*0030*/  @P0 EXIT ;  /* 0x000000000000094d */ /* 0x000fea0003800000 */
[----:B------:R-:W0:Y:S01]  /*0040*/  LDC.64 R2, c[0x0][0x380] ;  /* 0x0000e000ff027b82 */ /* 0x000e220000000a00 */
[----:B------:R-:W1:Y:S01]  /*0050*/  LDCU.64 UR4, c[0x0][0x358] ;  /* 0x00006b00ff0477ac */ /* 0x000e620008000a00 */
[C---:B------:R-:W-:Y:S01]  /*0060*/  LEA R5, R7.reuse, 0x1, 0x1 ;  /* 0x0000000107057811 */ /* 0x040fe200078e08ff */
[----:B0-----:R-:W-:-:S05]  /*0070*/  IMAD.WIDE.U32 R2, R7, 0x4, R2 ;  /* 0x0000000407027825 */ /* 0x001fca00078e0002 */
[----:B-1----:R-:W-:Y:S01]  /*0080*/  STG.E desc[UR4][R2.64], R5 ;  /* 0x0000000502007986 */ /* 0x002fe2000c101904 */
[----:B------:R-:W-:Y:S05]  /*0090*/  EXIT ;  /* 0x000000000000794d */ /* 0x000fea0003800000 */
.L_x_26:
        /* <DEDUP_REMOVED lines=14> */
.L_x_45:


//--------------------- .text._Z24extreme_divergent_kernelPfS_i --------------------------
	.section	.text._Z24extreme_divergent_kernelPfS_i,"ax",@progbits
	.align	128
        .global         _Z24extreme_divergent_kernelPfS_i
        .type           _Z24extreme_divergent_kernelPfS_i,@function
        .size           _Z24extreme_divergent_kernelPfS_i,(.L_x_46 - _Z24extreme_divergent_kernelPfS_i)
        .other          _Z24extreme_divergent_kernelPfS_i,@"STO_CUDA_ENTRY STV_DEFAULT"
_Z24extreme_divergent_kernelPfS_i:
.text._Z24extreme_divergent_kernelPfS_i:
        /* <DEDUP_REMOVED lines=11> */
[----:B-1----:R0:W5:Y:S01]  /*00b0*/  LDG.E R7, desc[UR4][R2.64] ;  /* 0x0000000402077981 */ /* 0x002162000c1e1900 */
[----:B------:R-:W-:Y:S01]  /*00c0*/  LOP3.LUT R0, R0, 0x7, RZ, 0xc0, !PT ;  /* 0x0000000700007812 */ /* 0x000fe200078ec0ff */
[----:B------:R-:W-:Y:S03]  /*00d0*/  BSSY.RECONVERGENT B0, `(.L_x_27) ;  /* 0x0000016000007945 */ /* 0x000fe60003800200 */
[----:B------:R-:W-:-:S13]  /*00e0*/  ISETP.GT.AND P0, PT, R0, 0x3, PT ;  /* 0x000000030000780c */ /* 0x000fda0003f04270 */
[----:B0-----:R-:W-:Y:S05]  /*00f0*/  @P0 BRA `(.L_x_28) ;  /* 0x0000000000280947 */ /* 0x001fea0003800000 */
[----:B------:R-:W-:-:S13]  /*0100*/  ISETP.GT.AND P0, PT, R0, 0x1, PT ;  /* 0x000000010000780c */ /* 0x000fda0003f04270 */
[----:B------:R-:W-:Y:S05]  /*0110*/  @P0 BRA `(.L_x_29) ;  /* 0x0000000000100947 */ /* 0x000fea0003800000 */
[----:B------:R-:W-:-:S13]  /*0120*/  ISETP.NE.AND P0, PT, R0, RZ, PT ;  /* 0x000000ff0000720c */ /* 0x000fda0003f05270 */
[----:B------:R-:W-:Y:S05]  /*0130*/  @!P0 BRA `(.L_x_30) ;  /* 0x00000000003c8947 */ /* 0x000fea0003800000 */
[----:B-----5:R-:W-:Y:S01]  /*0140*/  FADD R7, R7, R7 ;  /* 0x0000000707077221 */ /* 0x020fe20000000000 */
[----:B------:R-:W-:Y:S06]  /*0150*/  BRA `(.L_x_30) ;  /* 0x0000000000347947 */ /* 0x000fec0003800000 */
.L_x_29:
[----:B------:R-:W-:-:S13]  /*0160*/  ISETP.NE.AND P0, PT, R0, 0x2, PT ;  /* 0x000000020000780c */ /* 0x000fda0003f05270 */
[----:B-----5:R-:W-:-:S04]  /*0170*/  @P0 FMUL R7, R7, 4 ;  /* 0x4080000007070820 */ /* 0x020fc80000400000 */
[----:B------:R-:W-:Y:S01]  /*0180*/  @!P0 FMUL R7, R7, 3 ;  /* 0x4040000007078820 */ /* 0x000fe20000400000 */
[----:B------:R-:W-:Y:S06]  /*0190*/  BRA `(.L_x_30) ;  /* 0x0000000000247947 */ /* 0x000fec0003800000 */
.L_x_28:
[----:B------:R-:W-:-:S13]  /*01a0*/  ISETP.GT.AND P0, PT, R0, 0x5, PT ;  /* 0x000000050000780c */ /* 0x000fda0003f04270 */
[----:B------:R-:W-:Y:S05]  /*01b0*/  @P0 BRA `(.L_x_31) ;  /* 0x0000000000100947 */ /* 0x000fea0003800000 */
[----:B------:R-:W-:-:S13]  /*01c0*/  ISETP.NE.AND P0, PT, R0, 0x4, PT ;  /* 0x000000040000780c */ /* 0x000fda0003f05270 */
[----:B-----5:R-:W-:-:S04]  /*01d0*/  @P0 FMUL R7, R7, 6 ;  /* 0x40c0000007070820 */ /* 0x020fc80000400000 */
[----:B------:R-:W-:Y:S01]  /*01e0*/  @!P0 FMUL R7, R7, 5 ;  /* 0x40a0000007078820 */ /* 0x000fe20000400000 */
[----:B------:R-:W-:Y:S06]  /*01f0*/  BRA `(.L_x_30) ;  /* 0x00000000000c7947 */ /* 0x000fec0003800000 */
.L_x_31:
[----:B------:R-:W-:-:S13]  /*0200*/  ISETP.NE.AND P0, PT, R0, 0x6, PT ;  /* 0x000000060000780c */ /* 0x000fda0003f05270 */
[----:B-----5:R-:W-:-:S04]  /*0210*/  @P0 FMUL R7, R7, 8 ;  /* 0x4100000007070820 */ /* 0x020fc80000400000 */
[----:B------:R-:W-:-:S07]  /*0220*/  @!P0 FMUL R7, R7, 7 ;  /* 0x40e0000007078820 */ /* 0x000fce0000400000 */
.L_x_30:
[----:B------:R-:W-:Y:S05]  /*0230*/  BSYNC.RECONVERGENT B0 ;  /* 0x0000000000007941 */ /* 0x000fea0003800200 */
.L_x_27:
[----:B------:R-:W0:Y:S02]  /*0240*/  LDC.64 R2, c[0x0][0x388] ;  /* 0x0000e200ff027b82 */ /* 0x000e240000000a00 */
[----:B0-----:R-:W-:-:S05]  /*0250*/  IMAD.WIDE R2, R5, 0x4, R2 ;  /* 0x0000000405027825 */ /* 0x001fca00078e0202 */
[----:B-----5:R-:W-:Y:S01]  /*0260*/  STG.E desc[UR4][R2.64], R7 ;  /* 0x0000000702007986 */ /* 0x020fe2000c101904 */
[----:B------:R-:W-:Y:S05]  /*0270*/  EXIT ;  /* 0x000000000000794d */ /* 0x000fea0003800000 */
.L_x_32:
        /* <DEDUP_REMOVED lines=16> */
.L_x_46:


//--------------------- .text._Z14uniform_kernelPfS_i --------------------------
	.section	.text._Z14uniform_kernelPfS_i,"ax",@progbits
	.align	128
        .global         _Z14uniform_kernelPfS_i
        .type           _Z14uniform_kernelPfS_i,@function
        .size           _Z14uniform_kernelPfS_i,(.L_x_47 - _Z14uniform_kernelPfS_i)
        .other          _Z14uniform_kernelPfS_i,@"STO_CUDA_ENTRY STV_DEFAULT"
_Z14uniform_kernelPfS_i:
.text._Z14uniform_kernelPfS_i:
        /* <DEDUP_REMOVED lines=13> */
[----:B------:R-:W-:Y:S02]  /*00d0*/  HFMA2 R9, -RZ, RZ, 2.125, 0 ;  /* 0x40400000ff097431 */ /* 0x000fe400000001ff */
[----:B--2---:R-:W-:-:S04]  /*00e0*/  IMAD.WIDE R4, R7, 0x4, R4 ;  /* 0x0000000407047825 */ /* 0x004fc800078e0204 */
[----:B---3--:R-:W-:-:S04]  /*00f0*/  FFMA R9, R2, R9, 2 ;  /* 0x4000000002097423 */ /* 0x008fc80000000009 */
[----:B------:R-:W-:-:S05]  /*0100*/  FMUL R9, R2, R9 ;  /* 0x0000000902097220 */ /* 0x000fca0000400000 */
[----:B------:R-:W-:Y:S01]  /*0110*/  STG.E desc[UR4][R4.64], R9 ;  /* 0x0000000904007986 */ /* 0x000fe2000c101904 */
[----:B------:R-:W-:Y:S05]  /*0120*/  EXIT ;  /* 0x000000000000794d */ /* 0x000fea0003800000 */
.L_x_33:
        /* <DEDUP_REMOVED lines=13> */
.L_x_47:


//--------------------- .text._Z16divergent_kernelPfS_i --------------------------
	.section	.text._Z16divergent_kernelPfS_i,"ax",@progbits
	.align	128
        .global         _Z16divergent_kernelPfS_i
        .type           _Z16divergent_kernelPfS_i,@function
        .size           _Z16divergent_kernelPfS_i,(.L_x_48 - _Z16divergent_kernelPfS_i)
        .other          _Z16divergent_kernelPfS_i,@"STO_CUDA_ENTRY STV_DEFAULT"
_Z16divergent_kernelPfS_i:
.text._Z16divergent_kernelPfS_i:
        /* <DEDUP_REMOVED lines=11> */
[----:B-1----:R-:W2:Y:S02]  /*00b0*/  LDG.E R0, desc[UR4][R2.64] ;  /* 0x0000000402007981 */ /* 0x002ea4000c1e1900 */
[----:B--2---:R-:W-:-:S13]  /*00c0*/  FSETP.GEU.AND P0, PT, R0, 0.25, PT ;  /* 0x3e8000000000780b */ /* 0x004fda0003f0e000 */
[----:B------:R-:W0:Y:S01]  /*00d0*/  @!P0 LDC.64 R4, c[0x0][0x388] ;  /* 0x0000e200ff048b82 */ /* 0x000e220000000a00 */
[----:B------:R-:W-:Y:S01]  /*00e0*/  @!P0 FADD R9, R0, R0 ;  /* 0x0000000000098221 */ /* 0x000fe20000000000 */
[----:B0-----:R-:W-:-:S05]  /*00f0*/  @!P0 IMAD.WIDE R4, R7, 0x4, R4 ;  /* 0x0000000407048825 */ /* 0x001fca00078e0204 */
[----:B------:R0:W-:Y:S01]  /*0100*/  @!P0 STG.E desc[UR4][R4.64], R9 ;  /* 0x0000000904008986 */ /* 0x0001e2000c101904 */
[----:B------:R-:W-:Y:S05]  /*0110*/  @!P0 EXIT ;  /* 0x000000000000894d */ /* 0x000fea0003800000 */
[----:B------:R-:W-:-:S13]  /*0120*/  FSETP.GEU.AND P0, PT, R0, 0.5, PT ;  /* 0x3f0000000000780b */ /* 0x000fda0003f0e000 */
[----:B------:R-:W1:Y:S01]  /*0130*/  @!P0 LDC.64 R2, c[0x0][0x388] ;  /* 0x0000e200ff028b82 */ /* 0x000e620000000a00 */
[----:B0-----:R-:W-:Y:S01]  /*0140*/  @!P0 FMUL R5, R0, 3 ;  /* 0x4040000000058820 */ /* 0x001fe20000400000 */
[----:B-1----:R-:W-:-:S05]  /*0150*/  @!P0 IMAD.WIDE R2, R7, 0x4, R2 ;  /* 0x0000000407028825 */ /* 0x002fca00078e0202 */
[----:B------:R0:W-:Y:S01]  /*0160*/  @!P0 STG.E desc[UR4][R2.64], R5 ;  /* 0x0000000502008986 */ /* 0x0001e2000c101904 */
[----:B------:R-:W-:Y:S05]  /*0170*/  @!P0 EXIT ;  /* 0x000000000000894d */ /* 0x000fea0003800000 */
[----:B------:R-:W-:-:S13]  /*0180*/  FSETP.GEU.AND P0, PT, R0, 0.75, PT ;  /* 0x3f4000000000780b */ /* 0x000fda0003f0e000 */
[----:B0-----:R-:W0:Y:S01]  /*0190*/  @!P0 LDC.64 R2, c[0x0][0x388] ;  /* 0x0000e200ff028b82 */ /* 0x001e220000000a00 */
[----:B------:R-:W-:Y:S01]  /*01a0*/  @!P0 FMUL R5, R0, 4 ;  /* 0x4080000000058820 */ /* 0x000fe20000400000 */
[----:B0-----:R-:W-:-:S05]  /*01b0*/  @!P0 IMAD.WIDE R2, R7, 0x4, R2 ;  /* 0x0000000407028825 */ /* 0x001fca00078e0202 */
[----:B------:R0:W-:Y:S01]  /*01c0*/  @!P0 STG.E desc[UR4][R2.64], R5 ;  /* 0x0000000502008986 */ /* 0x0001e2000c101904 */
[----:B------:R-:W-:Y:S05]  /*01d0*/  @!P0 EXIT ;  /* 0x000000000000894d */ /* 0x000fea0003800000 */
[----:B0-----:R-:W0:Y:S01]  /*01e0*/  LDC.64 R2, c[0x0][0x388] ;  /* 0x0000e200ff027b82 */ /* 0x001e220000000a00 */
[----:B------:R-:W-:Y:S01]  /*01f0*/  FMUL R5, R0, 5 ;  /* 0x40a0000000057820 */ /* 0x000fe20000400000 */
[----:B0-----:R-:W-:-:S05]  /*0200*/  IMAD.WIDE R2, R7, 0x4, R2 ;  /* 0x0000000407027825 */ /* 0x001fca00078e0202 */
[----:B------:R-:W-:Y:S01]  /*0210*/  STG.E desc[UR4][R2.64], R5 ;  /* 0x0000000502007986 */ /* 0x000fe2000c101904 */
[----:B------:R-:W-:Y:S05]  /*0220*/  EXIT ;  /* 0x000000000000794d */ /* 0x000fea0003800000 */
.L_x_34:
        /* <DEDUP_REMOVED lines=13> */
.L_x_48:


//--------------------- .nv.shared.reserved.0     --------------------------
	.section	.nv.shared.reserved.0,"aw",@nobits
	.weak		__nv_reservedSMEM_offset_0_alias
	.size		__nv_reservedSMEM_offset_0_alias, 0, 64
	.other		__nv_reservedSMEM_offset_0_alias,@"STO_CUDA_RESERVED_SHARED STV_DEFAULT"
__nv_reservedSMEM_offset_0_alias:
	.zero		0
	.zero		64


//--------------------- .nv.global                --------------------------
	.section	.nv.global,"aw",@nobits
	.align	4
.nv.global:
	.type		spinlock,@object
	.size		spinlock,(producer_flag - spinlock)
spinlock:
	.zero		4
	.type		producer_flag,@object
	.size		producer_flag,(.L_1 - producer_flag)
producer_flag:
	.zero		4
.L_1:


//--------------------- .nv.shared._Z20bank_conflict_kernelPfS_i --------------------------
	.section	.nv.shared._Z20bank_conflict_kernelPfS_i,"aw",@nobits
	.sectionflags	@""
	.align	4
.nv.shared._Z20bank_conflict_kernelPfS_i:
	.zero		5248


//--------------------- .nv.constant0._Z16optimized_kernelPfS_Pii --------------------------
	.section	.nv.constant0._Z16optimized_kernelPfS_Pii,"a",@progbits
	.sectionflags	@""
	.align	4
.nv.constant0._Z16optimized_kernelPfS_Pii:
	.zero		924


//--------------------- .nv.constant0._Z19pathological_kernelPfS_Pii --------------------------
	.section	.nv.constant0._Z19pathological_kernelPfS_Pii,"a",@progbits
	.sectionflags	@""
	.align	4
.nv.constant0._Z19pathological_kernelPfS_Pii:
	.zero		924


//--------------------- .nv.constant0._Z20cached_access_kernelPfS_S_ii --------------------------
	.section	.nv.constant0._Z20cached_access_kernelPfS_S_ii,"a",@progbits
	.sectionflags	@""
	.align	4
.nv.constant0._Z20cached_access_kernelPfS_S_ii:
	.zero		928


//--------------------- .nv.constant0._Z24excessive_traffic_kernelPfS_S_ii --------------------------
	.section	.nv.constant0._Z24excessive_traffic_kernelPfS_S_ii,"a",@progbits
	.sectionflags	@""
	.align	4
.nv.constant0._Z24excessive_traffic_kernelPfS_S_ii:
	.zero		928


//--------------------- .nv.constant0._Z20bank_conflict_kernelPfS_i --------------------------
	.section	.nv.constant0._Z20bank_conflict_kernelPfS_i,"a",@progbits
	.sectionflags	@""
	.align	4
.nv.constant0._Z20bank_conflict_kernelPfS_i:
	.zero		916


//--------------------- .nv.constant0._Z20random_access_kernelPfS_Pii --------------------------
	.section	.nv.constant0._Z20random_access_kernelPfS_Pii,"a",@progbits
	.sectionflags	@""
	.align	4
.nv.constant0._Z20random_access_kernelPfS_Pii:
	.zero		924


//--------------------- .nv.constant0._Z21strided_access_kernelPfS_ii --------------------------
	.section	.nv.constant0._Z21strided_access_kernelPfS_ii,"a",@progbits
	.sectionflags	@""
	.align	4
.nv.constant0._Z21strided_access_kernelPfS_ii:
	.zero		920


//--------------------- .nv.constant0._Z23coalesced_access_kernelPfS_i --------------------------
	.section	.nv.constant0._Z23coalesced_access_kernelPfS_i,"a",@progbits
	.sectionflags	@""
	.align	4
.nv.constant0._Z23coalesced_access_kernelPfS_i:
	.zero		916


//--------------------- .nv.constant0._Z33deadlock_producer_consumer_kernelPi --------------------------
	.section	.nv.constant0._Z33deadlock_producer_consumer_kernelPi,"a",@progbits
	.sectionflags	@""
	.align	4
.nv.constant0._Z33deadlock_producer_consumer_kernelPi:
	.zero		904


//--------------------- .nv.constant0._Z24deadlock_spinlock_kernelPi --------------------------
	.section	.nv.constant0._Z24deadlock_spinlock_kernelPi,"a",@progbits
	.sectionflags	@""
	.align	4
.nv.constant0._Z24deadlock_spinlock_kernelPi:
	.zero		904


//--------------------- .nv.constant0._Z27deadlock_syncthreads_kernelPi --------------------------
	.section	.nv.constant0._Z27deadlock_syncthreads_kernelPi,"a",@progbits
	.sectionflags	@""
	.align	4
.nv.constant0._Z27deadlock_syncthreads_kernelPi:
	.zero		904


//--------------------- .nv.constant0._Z24extreme_divergent_kernelPfS_i --------------------------
	.section	.nv.constant0._Z24extreme_divergent_kernelPfS_i,"a",@progbits
	.sectionflags	@""
	.align	4
.nv.constant0._Z24extreme_divergent_kernelPfS_i:
	.zero		916


//--------------------- .nv.constant0._Z14uniform_kernelPfS_i --------------------------
	.section	.nv.constant0._Z14uniform_kernelPfS_i,"a",@progbits
	.sectionflags	@""
	.align	4
.nv.constant0._Z14uniform_kernelPfS_i:
	.zero		916


//--------------------- .nv.constant0._Z16divergent_kernelPfS_i --------------------------
	.section	.nv.constant0._Z16divergent_kernelPfS_i,"a",@progbits
	.sectionflags	@""
	.align	4
.nv.constant0._Z16divergent_kernelPfS_i:
	.zero		916


//--------------------- SYMBOLS --------------------------

	.type		.nv.reservedSmem.offset0,@object
	.size		.nv.reservedSmem.offset0,0x4
	.type		.nv.reservedSmem.cap,@object
	.size		.nv.reservedSmem.cap,0x4
